//
// Generated by NVIDIA NVVM Compiler
//
// Compiler Build ID: CL-36424714
// Cuda compilation tools, release 13.0, V13.0.88
// Based on NVVM 20.0.0
//

.version 9.0
.target sm_100
.address_size 64

	// .globl	_ZN9flashcore12v9_warp_spec32fused_attention_warp_spec_kernelEPK6__halfS3_S3_PS1_iiiif
.extern .shared .align 16 .b8 _ZN9flashcore12v9_warp_spec9smem_baseE[];

.visible .entry _ZN9flashcore12v9_warp_spec32fused_attention_warp_spec_kernelEPK6__halfS3_S3_PS1_iiiif(
	.param .u64 .ptr .align 1 _ZN9flashcore12v9_warp_spec32fused_attention_warp_spec_kernelEPK6__halfS3_S3_PS1_iiiif_param_0,
	.param .u64 .ptr .align 1 _ZN9flashcore12v9_warp_spec32fused_attention_warp_spec_kernelEPK6__halfS3_S3_PS1_iiiif_param_1,
	.param .u64 .ptr .align 1 _ZN9flashcore12v9_warp_spec32fused_attention_warp_spec_kernelEPK6__halfS3_S3_PS1_iiiif_param_2,
	.param .u64 .ptr .align 1 _ZN9flashcore12v9_warp_spec32fused_attention_warp_spec_kernelEPK6__halfS3_S3_PS1_iiiif_param_3,
	.param .u32 _ZN9flashcore12v9_warp_spec32fused_attention_warp_spec_kernelEPK6__halfS3_S3_PS1_iiiif_param_4,
	.param .u32 _ZN9flashcore12v9_warp_spec32fused_attention_warp_spec_kernelEPK6__halfS3_S3_PS1_iiiif_param_5,
	.param .u32 _ZN9flashcore12v9_warp_spec32fused_attention_warp_spec_kernelEPK6__halfS3_S3_PS1_iiiif_param_6,
	.param .u32 _ZN9flashcore12v9_warp_spec32fused_attention_warp_spec_kernelEPK6__halfS3_S3_PS1_iiiif_param_7,
	.param .f32 _ZN9flashcore12v9_warp_spec32fused_attention_warp_spec_kernelEPK6__halfS3_S3_PS1_iiiif_param_8
)
.maxntid 512
.minnctapersm 1
{
	.local .align 8 .b8 	__local_depot0[88];
	.reg .b64 	%SP;
	.reg .b64 	%SPL;
	.reg .pred 	%p<136>;
	.reg .b16 	%rs<22>;
	.reg .b32 	%r<596>;
	.reg .b32 	%f<444>;
	.reg .b64 	%rd<245>;

	mov.u64 	%SPL, __local_depot0;
	ld.param.u64 	%rd46, [_ZN9flashcore12v9_warp_spec32fused_attention_warp_spec_kernelEPK6__halfS3_S3_PS1_iiiif_param_0];
	ld.param.u64 	%rd44, [_ZN9flashcore12v9_warp_spec32fused_attention_warp_spec_kernelEPK6__halfS3_S3_PS1_iiiif_param_1];
	ld.param.u64 	%rd45, [_ZN9flashcore12v9_warp_spec32fused_attention_warp_spec_kernelEPK6__halfS3_S3_PS1_iiiif_param_2];
	ld.param.u64 	%rd47, [_ZN9flashcore12v9_warp_spec32fused_attention_warp_spec_kernelEPK6__halfS3_S3_PS1_iiiif_param_3];
	ld.param.u32 	%r161, [_ZN9flashcore12v9_warp_spec32fused_attention_warp_spec_kernelEPK6__halfS3_S3_PS1_iiiif_param_5];
	ld.param.u32 	%r162, [_ZN9flashcore12v9_warp_spec32fused_attention_warp_spec_kernelEPK6__halfS3_S3_PS1_iiiif_param_6];
	ld.param.u32 	%r163, [_ZN9flashcore12v9_warp_spec32fused_attention_warp_spec_kernelEPK6__halfS3_S3_PS1_iiiif_param_7];
	ld.param.f32 	%f52, [_ZN9flashcore12v9_warp_spec32fused_attention_warp_spec_kernelEPK6__halfS3_S3_PS1_iiiif_param_8];
	cvta.to.global.u64 	%rd1, %rd46;
	cvta.to.global.u64 	%rd2, %rd47;
	add.u64 	%rd3, %SPL, 0;
	mov.u32 	%r164, _ZN9flashcore12v9_warp_spec9smem_baseE;
	cvt.u64.u32 	%rd49, %r164;
	cvta.shared.u64 	%rd50, %rd49;
	add.s64 	%rd51, %rd50, 15;
	and.b64  	%rd4, %rd51, -16;
	st.local.u64 	[%rd3], %rd4;
	add.s64 	%rd52, %rd4, 6927;
	and.b64  	%rd5, %rd52, -16;
	st.local.u64 	[%rd3+8], %rd5;
	add.s64 	%rd53, %rd5, 6927;
	and.b64  	%rd6, %rd53, -16;
	st.local.u64 	[%rd3+16], %rd6;
	add.s64 	%rd54, %rd6, 6927;
	and.b64  	%rd7, %rd54, -16;
	st.local.u64 	[%rd3+24], %rd7;
	add.s64 	%rd55, %rd7, 6927;
	and.b64  	%rd8, %rd55, -16;
	st.local.u64 	[%rd3+32], %rd8;
	add.s64 	%rd56, %rd8, 6927;
	and.b64  	%rd9, %rd56, -16;
	st.local.u64 	[%rd3+40], %rd9;
	add.s64 	%rd57, %rd9, 9231;
	and.b64  	%rd10, %rd57, -16;
	st.local.u64 	[%rd3+48], %rd10;
	add.s64 	%rd58, %rd10, 4623;
	and.b64  	%rd11, %rd58, -16;
	st.local.u64 	[%rd3+56], %rd11;
	add.s64 	%rd59, %rd11, 207;
	and.b64  	%rd12, %rd59, -16;
	st.local.u64 	[%rd3+64], %rd12;
	add.s64 	%rd60, %rd12, 207;
	and.b64  	%rd13, %rd60, -16;
	st.local.u64 	[%rd3+72], %rd13;
	add.s64 	%rd61, %rd13, 12303;
	and.b64  	%rd14, %rd61, -16;
	st.local.u64 	[%rd3+80], %rd14;
	mov.u32 	%r165, %ctaid.x;
	div.u32 	%r1, %r165, %r161;
	mul.lo.s32 	%r166, %r1, %r161;
	sub.s32 	%r2, %r165, %r166;
	mov.u32 	%r3, %tid.x;
	setp.gt.u32 	%p1, %r3, 383;
	@%p1 bra 	$L__BB0_71;
	and.b32  	%r4, %r3, 31;
	mov.u32 	%r312, %ctaid.y;
	mad.lo.s32 	%r313, %r1, %r161, %r2;
	mul.lo.s32 	%r314, %r163, %r162;
	mul.lo.s32 	%r315, %r314, %r313;
	cvt.s64.s32 	%rd15, %r315;
	mul.lo.s32 	%r5, %r312, 48;
	sub.s32 	%r316, %r162, %r5;
	min.s32 	%r6, %r316, 48;
	and.b32  	%r7, %r3, 480;
	or.b32  	%r578, %r7, %r4;
	mad.lo.s32 	%r317, %r6, %r163, 7;
	shr.s32 	%r318, %r317, 31;
	shr.u32 	%r319, %r318, 29;
	add.s32 	%r320, %r317, %r319;
	shr.s32 	%r9, %r320, 3;
	setp.ge.s32 	%p77, %r578, %r9;
	@%p77 bra 	$L__BB0_18;
	add.s32 	%r321, %r578, 384;
	max.u32 	%r322, %r9, %r321;
	add.s32 	%r323, %r322, -384;
	setp.ne.s32 	%p78, %r323, %r578;
	selp.u32 	%r324, 1, 0, %p78;
	add.s32 	%r325, %r578, %r324;
	sub.s32 	%r326, %r323, %r325;
	mul.hi.u32 	%r327, %r326, -1431655765;
	shr.u32 	%r328, %r327, 8;
	add.s32 	%r10, %r328, %r324;
	and.b32  	%r329, %r10, 3;
	setp.eq.s32 	%p79, %r329, 3;
	mov.u32 	%r562, %r578;
	@%p79 bra 	$L__BB0_7;
	add.s32 	%r330, %r10, 1;
	and.b32  	%r331, %r330, 3;
	cvt.u16.u32 	%rs7, %r3;
	shr.u16 	%rs8, %rs7, 5;
	and.b16  	%rs9, %rs8, 15;
	mul.wide.u16 	%r332, %rs9, 256;
	shl.b32 	%r333, %r4, 3;
	or.b32  	%r559, %r332, %r333;
	neg.s32 	%r558, %r331;
	mad.lo.s32 	%r334, %r331, 384, %r7;
	add.s32 	%r562, %r334, %r4;
$L__BB0_4:
	.pragma "nounroll";
	div.s32 	%r335, %r559, %r163;
	mul.lo.s32 	%r336, %r335, %r163;
	sub.s32 	%r17, %r559, %r336;
	setp.ge.s32 	%p80, %r335, %r6;
	add.s32 	%r337, %r17, 8;
	setp.gt.s32 	%p81, %r337, %r163;
	or.pred  	%p82, %p80, %p81;
	@%p82 bra 	$L__BB0_6;
	add.s32 	%r338, %r335, %r5;
	mad.lo.s32 	%r339, %r338, %r163, %r17;
	cvt.s64.s32 	%rd118, %r339;
	add.s64 	%rd119, %rd118, %rd15;
	shl.b64 	%rd120, %rd119, 1;
	add.s64 	%rd121, %rd1, %rd120;
	ld.global.nc.v4.u32 	{%r340, %r341, %r342, %r343}, [%rd121];
	mad.lo.s32 	%r344, %r335, 72, %r17;
	mul.wide.s32 	%rd122, %r344, 2;
	add.s64 	%rd123, %rd4, %rd122;
	st.v4.u32 	[%rd123], {%r340, %r341, %r342, %r343};
$L__BB0_6:
	add.s32 	%r559, %r559, 3072;
	add.s32 	%r558, %r558, 1;
	setp.ne.s32 	%p83, %r558, 0;
	@%p83 bra 	$L__BB0_4;
$L__BB0_7:
	setp.lt.u32 	%p84, %r10, 3;
	@%p84 bra 	$L__BB0_18;
	shl.b32 	%r345, %r562, 3;
	add.s32 	%r561, %r345, 6144;
$L__BB0_9:
	add.s32 	%r346, %r561, -6144;
	div.s32 	%r347, %r346, %r163;
	mul.lo.s32 	%r348, %r347, %r163;
	sub.s32 	%r25, %r346, %r348;
	setp.ge.s32 	%p85, %r347, %r6;
	add.s32 	%r349, %r25, 8;
	setp.gt.s32 	%p86, %r349, %r163;
	or.pred  	%p87, %p85, %p86;
	@%p87 bra 	$L__BB0_11;
	add.s32 	%r350, %r347, %r5;
	mad.lo.s32 	%r351, %r350, %r163, %r25;
	cvt.s64.s32 	%rd124, %r351;
	add.s64 	%rd125, %rd124, %rd15;
	shl.b64 	%rd126, %rd125, 1;
	add.s64 	%rd127, %rd1, %rd126;
	ld.global.nc.v4.u32 	{%r352, %r353, %r354, %r355}, [%rd127];
	mad.lo.s32 	%r356, %r347, 72, %r25;
	mul.wide.s32 	%rd128, %r356, 2;
	add.s64 	%rd129, %rd4, %rd128;
	st.v4.u32 	[%rd129], {%r352, %r353, %r354, %r355};
$L__BB0_11:
	add.s32 	%r357, %r561, -3072;
	div.s32 	%r358, %r357, %r163;
	mul.lo.s32 	%r359, %r358, %r163;
	sub.s32 	%r27, %r357, %r359;
	setp.ge.s32 	%p88, %r358, %r6;
	add.s32 	%r360, %r27, 8;
	setp.gt.s32 	%p89, %r360, %r163;
	or.pred  	%p90, %p88, %p89;
	@%p90 bra 	$L__BB0_13;
	add.s32 	%r361, %r358, %r5;
	mad.lo.s32 	%r362, %r361, %r163, %r27;
	cvt.s64.s32 	%rd130, %r362;
	add.s64 	%rd131, %rd130, %rd15;
	shl.b64 	%rd132, %rd131, 1;
	add.s64 	%rd133, %rd1, %rd132;
	ld.global.nc.v4.u32 	{%r363, %r364, %r365, %r366}, [%rd133];
	mad.lo.s32 	%r367, %r358, 72, %r27;
	mul.wide.s32 	%rd134, %r367, 2;
	add.s64 	%rd135, %rd4, %rd134;
	st.v4.u32 	[%rd135], {%r363, %r364, %r365, %r366};
$L__BB0_13:
	div.s32 	%r368, %r561, %r163;
	mul.lo.s32 	%r369, %r368, %r163;
	sub.s32 	%r29, %r561, %r369;
	setp.ge.s32 	%p91, %r368, %r6;
	add.s32 	%r370, %r29, 8;
	setp.gt.s32 	%p92, %r370, %r163;
	or.pred  	%p93, %p91, %p92;
	@%p93 bra 	$L__BB0_15;
	add.s32 	%r371, %r368, %r5;
	mad.lo.s32 	%r372, %r371, %r163, %r29;
	cvt.s64.s32 	%rd136, %r372;
	add.s64 	%rd137, %rd136, %rd15;
	shl.b64 	%rd138, %rd137, 1;
	add.s64 	%rd139, %rd1, %rd138;
	ld.global.nc.v4.u32 	{%r373, %r374, %r375, %r376}, [%rd139];
	mad.lo.s32 	%r377, %r368, 72, %r29;
	mul.wide.s32 	%rd140, %r377, 2;
	add.s64 	%rd141, %rd4, %rd140;
	st.v4.u32 	[%rd141], {%r373, %r374, %r375, %r376};
$L__BB0_15:
	add.s32 	%r378, %r561, 3072;
	div.s32 	%r379, %r378, %r163;
	mul.lo.s32 	%r380, %r379, %r163;
	sub.s32 	%r31, %r378, %r380;
	setp.ge.s32 	%p94, %r379, %r6;
	add.s32 	%r381, %r31, 8;
	setp.gt.s32 	%p95, %r381, %r163;
	or.pred  	%p96, %p94, %p95;
	@%p96 bra 	$L__BB0_17;
	add.s32 	%r382, %r379, %r5;
	mad.lo.s32 	%r383, %r382, %r163, %r31;
	cvt.s64.s32 	%rd142, %r383;
	add.s64 	%rd143, %rd142, %rd15;
	shl.b64 	%rd144, %rd143, 1;
	add.s64 	%rd145, %rd1, %rd144;
	ld.global.nc.v4.u32 	{%r384, %r385, %r386, %r387}, [%rd145];
	mad.lo.s32 	%r388, %r379, 72, %r31;
	mul.wide.s32 	%rd146, %r388, 2;
	add.s64 	%rd147, %rd4, %rd146;
	st.v4.u32 	[%rd147], {%r384, %r385, %r386, %r387};
$L__BB0_17:
	add.s32 	%r562, %r562, 1536;
	add.s32 	%r561, %r561, 12288;
	setp.lt.s32 	%p97, %r562, %r9;
	@%p97 bra 	$L__BB0_9;
$L__BB0_18:
	setp.gt.u32 	%p98, %r578, 47;
	@%p98 bra 	$L__BB0_20;
	mul.wide.u32 	%rd148, %r578, 4;
	add.s64 	%rd149, %rd11, %rd148;
	mov.b32 	%r389, -8388608;
	st.u32 	[%rd149], %r389;
	add.s64 	%rd150, %rd12, %rd148;
	mov.b32 	%r390, 0;
	st.u32 	[%rd150], %r390;
$L__BB0_20:
	mov.u32 	%r563, %r578;
$L__BB0_21:
	mul.wide.u32 	%rd151, %r563, 4;
	add.s64 	%rd152, %rd13, %rd151;
	mov.b32 	%r391, 0;
	st.u32 	[%rd152], %r391;
	add.s32 	%r35, %r563, 384;
	setp.lt.u32 	%p99, %r563, 2688;
	mov.u32 	%r563, %r35;
	@%p99 bra 	$L__BB0_21;
	bar.sync 	0;
	setp.lt.s32 	%p100, %r162, 1;
	@%p100 bra 	$L__BB0_64;
	add.s32 	%r393, %r162, 31;
	shr.u32 	%r36, %r393, 5;
	shr.u32 	%r394, %r3, 2;
	and.b32  	%r37, %r394, 112;
	shr.u32 	%r395, %r3, 1;
	and.b32  	%r38, %r395, 16;
	mul.lo.s32 	%r396, %r37, 72;
	mul.lo.s32 	%r39, %r38, 72;
	mul.lo.s32 	%r397, %r37, 48;
	or.b32  	%r398, %r397, %r38;
	mul.wide.u32 	%rd153, %r398, 4;
	add.s64 	%rd16, %rd9, %rd153;
	shr.u32 	%r399, %r3, 3;
	and.b32  	%r40, %r399, 48;
	mul.wide.u32 	%rd154, %r396, 2;
	add.s64 	%rd17, %rd4, %rd154;
	add.s64 	%rd18, %rd17, 32;
	add.s64 	%rd19, %rd17, 64;
	add.s64 	%rd20, %rd17, 96;
	mul.wide.u32 	%rd155, %r578, 4;
	add.s64 	%rd21, %rd11, %rd155;
	add.s64 	%rd22, %rd12, %rd155;
	mul.lo.s32 	%r41, %r578, 48;
	shl.b32 	%r400, %r578, 6;
	mul.wide.u32 	%rd156, %r400, 4;
	add.s64 	%rd23, %rd13, %rd156;
	mov.b32 	%r565, 0;
	mov.u32 	%r564, %r162;
$L__BB0_24:
	setp.ne.s32 	%p101, %r3, 0;
	min.s32 	%r401, %r564, 32;
	max.s32 	%r44, %r401, 1;
	and.b32  	%r45, %r44, 7;
	and.b32  	%r46, %r44, 15;
	and.b32  	%r47, %r565, 1;
	shl.b32 	%r402, %r565, 2;
	cvt.u64.u32 	%rd157, %r402;
	and.b64  	%rd158, %rd157, 4;
	add.s64 	%rd24, %rd14, %rd158;
	@%p101 bra 	$L__BB0_26;
$L__BB0_25:
	ld.volatile.u32 	%r403, [%rd24];
	setp.eq.s32 	%p102, %r403, 0;
	@%p102 bra 	$L__BB0_25;
$L__BB0_26:
	setp.ge.s32 	%p103, %r37, %r6;
	bar.sync 	0;
	shl.b32 	%r404, %r47, 1;
	mul.wide.u32 	%rd159, %r404, 8;
	add.s64 	%rd25, %rd3, %rd159;
	ld.local.u64 	%rd26, [%rd25+16];
	shl.b32 	%r405, %r565, 5;
	sub.s32 	%r48, %r162, %r405;
	setp.le.s32 	%p104, %r48, %r38;
	or.pred  	%p105, %p103, %p104;
	@%p105 bra 	$L__BB0_28;
	ld.local.u64 	%rd160, [%rd25+8];
	mov.b32 	%r407, 72;
	wmma.load.a.sync.aligned.row.m16n16k16.f16 	{%r408, %r409, %r410, %r411, %r412, %r413, %r414, %r415}, [%rd17], %r407;
	mul.wide.u32 	%rd161, %r39, 2;
	add.s64 	%rd162, %rd160, %rd161;
	wmma.load.b.sync.aligned.col.m16n16k16.f16 	{%r416, %r417, %r418, %r419, %r420, %r421, %r422, %r423}, [%rd162], %r407;
	mov.f32 	%f53, 0f00000000;
	wmma.mma.sync.aligned.row.col.m16n16k16.f32.f32 {%f54, %f55, %f56, %f57, %f58, %f59, %f60, %f61}, {%r408, %r409, %r410, %r411, %r412, %r413, %r414, %r415}, {%r416, %r417, %r418, %r419, %r420, %r421, %r422, %r423}, {%f53, %f53, %f53, %f53, %f53, %f53, %f53, %f53};
	wmma.load.a.sync.aligned.row.m16n16k16.f16 	{%r424, %r425, %r426, %r427, %r428, %r429, %r430, %r431}, [%rd18], %r407;
	add.s64 	%rd163, %rd162, 32;
	wmma.load.b.sync.aligned.col.m16n16k16.f16 	{%r432, %r433, %r434, %r435, %r436, %r437, %r438, %r439}, [%rd163], %r407;
	wmma.mma.sync.aligned.row.col.m16n16k16.f32.f32 {%f62, %f63, %f64, %f65, %f66, %f67, %f68, %f69}, {%r424, %r425, %r426, %r427, %r428, %r429, %r430, %r431}, {%r432, %r433, %r434, %r435, %r436, %r437, %r438, %r439}, {%f54, %f55, %f56, %f57, %f58, %f59, %f60, %f61};
	wmma.load.a.sync.aligned.row.m16n16k16.f16 	{%r440, %r441, %r442, %r443, %r444, %r445, %r446, %r447}, [%rd19], %r407;
	add.s64 	%rd164, %rd162, 64;
	wmma.load.b.sync.aligned.col.m16n16k16.f16 	{%r448, %r449, %r450, %r451, %r452, %r453, %r454, %r455}, [%rd164], %r407;
	wmma.mma.sync.aligned.row.col.m16n16k16.f32.f32 {%f70, %f71, %f72, %f73, %f74, %f75, %f76, %f77}, {%r440, %r441, %r442, %r443, %r444, %r445, %r446, %r447}, {%r448, %r449, %r450, %r451, %r452, %r453, %r454, %r455}, {%f62, %f63, %f64, %f65, %f66, %f67, %f68, %f69};
	wmma.load.a.sync.aligned.row.m16n16k16.f16 	{%r456, %r457, %r458, %r459, %r460, %r461, %r462, %r463}, [%rd20], %r407;
	add.s64 	%rd165, %rd162, 96;
	wmma.load.b.sync.aligned.col.m16n16k16.f16 	{%r464, %r465, %r466, %r467, %r468, %r469, %r470, %r471}, [%rd165], %r407;
	wmma.mma.sync.aligned.row.col.m16n16k16.f32.f32 {%f78, %f79, %f80, %f81, %f82, %f83, %f84, %f85}, {%r456, %r457, %r458, %r459, %r460, %r461, %r462, %r463}, {%r464, %r465, %r466, %r467, %r468, %r469, %r470, %r471}, {%f70, %f71, %f72, %f73, %f74, %f75, %f76, %f77};
	mul.f32 	%f86, %f52, %f78;
	mul.f32 	%f87, %f52, %f79;
	mul.f32 	%f88, %f52, %f80;
	mul.f32 	%f89, %f52, %f81;
	mul.f32 	%f90, %f52, %f82;
	mul.f32 	%f91, %f52, %f83;
	mul.f32 	%f92, %f52, %f84;
	mul.f32 	%f93, %f52, %f85;
	mov.b32 	%r472, 48;
	wmma.store.d.sync.aligned.row.m16n16k16.f32 	[%rd16], {%f86, %f87, %f88, %f89, %f90, %f91, %f92, %f93}, %r472;
$L__BB0_28:
	setp.ge.s32 	%p106, %r578, %r6;
	bar.sync 	0;
	@%p106 bra 	$L__BB0_54;
	setp.lt.s32 	%p107, %r48, 1;
	ld.f32 	%f1, [%rd21];
	ld.f32 	%f2, [%rd22];
	mov.f32 	%f423, 0fFF800000;
	@%p107 bra 	$L__BB0_43;
	setp.lt.s32 	%p108, %r564, 16;
	mov.f32 	%f423, 0fFF800000;
	mov.b32 	%r569, 0;
	@%p108 bra 	$L__BB0_33;
	and.b32  	%r569, %r44, 48;
	neg.s32 	%r567, %r569;
	mov.f32 	%f423, 0fFF800000;
	mov.u32 	%r566, %r41;
$L__BB0_32:
	.pragma "nounroll";
	mul.wide.u32 	%rd166, %r566, 4;
	add.s64 	%rd167, %rd9, %rd166;
	ld.v4.f32 	{%f98, %f99, %f100, %f101}, [%rd167];
	max.f32 	%f102, %f423, %f98;
	max.f32 	%f103, %f102, %f99;
	max.f32 	%f104, %f103, %f100;
	max.f32 	%f105, %f104, %f101;
	ld.v4.f32 	{%f106, %f107, %f108, %f109}, [%rd167+16];
	max.f32 	%f110, %f105, %f106;
	max.f32 	%f111, %f110, %f107;
	max.f32 	%f112, %f111, %f108;
	max.f32 	%f113, %f112, %f109;
	ld.v4.f32 	{%f114, %f115, %f116, %f117}, [%rd167+32];
	max.f32 	%f118, %f113, %f114;
	max.f32 	%f119, %f118, %f115;
	max.f32 	%f120, %f119, %f116;
	max.f32 	%f121, %f120, %f117;
	ld.v4.f32 	{%f122, %f123, %f124, %f125}, [%rd167+48];
	max.f32 	%f126, %f121, %f122;
	max.f32 	%f127, %f126, %f123;
	max.f32 	%f128, %f127, %f124;
	max.f32 	%f423, %f128, %f125;
	add.s32 	%r567, %r567, 16;
	add.s32 	%r566, %r566, 16;
	setp.ne.s32 	%p109, %r567, 0;
	@%p109 bra 	$L__BB0_32;
$L__BB0_33:
	setp.eq.s32 	%p110, %r46, 0;
	@%p110 bra 	$L__BB0_43;
	setp.lt.u32 	%p111, %r46, 8;
	@%p111 bra 	$L__BB0_36;
	add.s32 	%r474, %r569, %r41;
	mul.wide.u32 	%rd168, %r474, 4;
	add.s64 	%rd169, %rd9, %rd168;
	ld.f32 	%f130, [%rd169];
	max.f32 	%f131, %f423, %f130;
	cvt.u64.u32 	%rd170, %r569;
	cvt.u64.u32 	%rd171, %r41;
	add.s64 	%rd172, %rd170, %rd171;
	shl.b64 	%rd173, %rd172, 2;
	add.s64 	%rd174, %rd9, %rd173;
	ld.f32 	%f132, [%rd174+4];
	max.f32 	%f133, %f131, %f132;
	ld.f32 	%f134, [%rd174+8];
	max.f32 	%f135, %f133, %f134;
	ld.f32 	%f136, [%rd174+12];
	max.f32 	%f137, %f135, %f136;
	ld.f32 	%f138, [%rd174+16];
	max.f32 	%f139, %f137, %f138;
	ld.f32 	%f140, [%rd174+20];
	max.f32 	%f141, %f139, %f140;
	ld.f32 	%f142, [%rd174+24];
	max.f32 	%f143, %f141, %f142;
	ld.f32 	%f144, [%rd174+28];
	max.f32 	%f423, %f143, %f144;
	add.s32 	%r569, %r569, 8;
$L__BB0_36:
	setp.eq.s32 	%p112, %r45, 0;
	@%p112 bra 	$L__BB0_43;
	and.b32  	%r58, %r44, 3;
	setp.lt.u32 	%p113, %r45, 4;
	@%p113 bra 	$L__BB0_39;
	add.s32 	%r475, %r569, %r41;
	mul.wide.u32 	%rd175, %r475, 4;
	add.s64 	%rd176, %rd9, %rd175;
	ld.f32 	%f146, [%rd176];
	max.f32 	%f147, %f423, %f146;
	cvt.u64.u32 	%rd177, %r569;
	cvt.u64.u32 	%rd178, %r41;
	add.s64 	%rd179, %rd177, %rd178;
	shl.b64 	%rd180, %rd179, 2;
	add.s64 	%rd181, %rd9, %rd180;
	ld.f32 	%f148, [%rd181+4];
	max.f32 	%f149, %f147, %f148;
	ld.f32 	%f150, [%rd181+8];
	max.f32 	%f151, %f149, %f150;
	ld.f32 	%f152, [%rd181+12];
	max.f32 	%f423, %f151, %f152;
	add.s32 	%r569, %r569, 4;
$L__BB0_39:
	setp.eq.s32 	%p114, %r58, 0;
	@%p114 bra 	$L__BB0_43;
	add.s32 	%r476, %r569, %r41;
	mul.wide.u32 	%rd182, %r476, 4;
	add.s64 	%rd183, %rd9, %rd182;
	ld.f32 	%f153, [%rd183];
	max.f32 	%f423, %f423, %f153;
	setp.eq.s32 	%p115, %r58, 1;
	@%p115 bra 	$L__BB0_43;
	cvt.u64.u32 	%rd184, %r569;
	cvt.u64.u32 	%rd185, %r41;
	add.s64 	%rd186, %rd184, %rd185;
	shl.b64 	%rd187, %rd186, 2;
	add.s64 	%rd27, %rd9, %rd187;
	ld.f32 	%f154, [%rd27+4];
	max.f32 	%f423, %f423, %f154;
	setp.eq.s32 	%p116, %r58, 2;
	@%p116 bra 	$L__BB0_43;
	ld.f32 	%f155, [%rd27+8];
	max.f32 	%f423, %f423, %f155;
$L__BB0_43:
	setp.lt.s32 	%p117, %r48, 1;
	max.f32 	%f17, %f1, %f423;
	mov.f32 	%f427, 0f00000000;
	@%p117 bra 	$L__BB0_51;
	and.b32  	%r61, %r44, 3;
	setp.lt.s32 	%p118, %r564, 4;
	mov.f32 	%f427, 0f00000000;
	mov.b32 	%r572, 0;
	@%p118 bra 	$L__BB0_47;
	and.b32  	%r572, %r44, 60;
	mov.f32 	%f427, 0f00000000;
	mov.b32 	%r571, 0;
$L__BB0_46:
	add.s32 	%r479, %r571, %r41;
	mul.wide.u32 	%rd188, %r479, 4;
	add.s64 	%rd189, %rd9, %rd188;
	ld.f32 	%f164, [%rd189];
	sub.f32 	%f165, %f164, %f17;
	fma.rn.f32 	%f166, %f165, 0f3BBB989D, 0f3F000000;
	cvt.sat.f32.f32 	%f167, %f166;
	mov.f32 	%f168, 0f4B400001;
	mov.f32 	%f169, 0f437C0000;
	fma.rm.f32 	%f170, %f167, %f169, %f168;
	add.f32 	%f171, %f170, 0fCB40007F;
	neg.f32 	%f172, %f171;
	fma.rn.f32 	%f173, %f165, 0f3FB8AA3B, %f172;
	fma.rn.f32 	%f174, %f165, 0f32A57060, %f173;
	mov.b32 	%r480, %f170;
	shl.b32 	%r481, %r480, 23;
	mov.b32 	%f175, %r481;
	ex2.approx.ftz.f32 	%f176, %f174;
	mul.f32 	%f160, %f176, %f175;
	// begin inline asm
	{  cvt.rn.f16.f32 %rs10, %f160;}

	// end inline asm
	mul.wide.u32 	%rd190, %r479, 2;
	add.s64 	%rd191, %rd10, %rd190;
	st.u16 	[%rd191], %rs10;
	add.f32 	%f177, %f427, %f160;
	ld.f32 	%f178, [%rd189+4];
	sub.f32 	%f179, %f178, %f17;
	fma.rn.f32 	%f180, %f179, 0f3BBB989D, 0f3F000000;
	cvt.sat.f32.f32 	%f181, %f180;
	fma.rm.f32 	%f182, %f181, %f169, %f168;
	add.f32 	%f183, %f182, 0fCB40007F;
	neg.f32 	%f184, %f183;
	fma.rn.f32 	%f185, %f179, 0f3FB8AA3B, %f184;
	fma.rn.f32 	%f186, %f179, 0f32A57060, %f185;
	mov.b32 	%r482, %f182;
	shl.b32 	%r483, %r482, 23;
	mov.b32 	%f187, %r483;
	ex2.approx.ftz.f32 	%f188, %f186;
	mul.f32 	%f161, %f188, %f187;
	// begin inline asm
	{  cvt.rn.f16.f32 %rs11, %f161;}

	// end inline asm
	st.u16 	[%rd191+2], %rs11;
	add.f32 	%f189, %f177, %f161;
	ld.f32 	%f190, [%rd189+8];
	sub.f32 	%f191, %f190, %f17;
	fma.rn.f32 	%f192, %f191, 0f3BBB989D, 0f3F000000;
	cvt.sat.f32.f32 	%f193, %f192;
	fma.rm.f32 	%f194, %f193, %f169, %f168;
	add.f32 	%f195, %f194, 0fCB40007F;
	neg.f32 	%f196, %f195;
	fma.rn.f32 	%f197, %f191, 0f3FB8AA3B, %f196;
	fma.rn.f32 	%f198, %f191, 0f32A57060, %f197;
	mov.b32 	%r484, %f194;
	shl.b32 	%r485, %r484, 23;
	mov.b32 	%f199, %r485;
	ex2.approx.ftz.f32 	%f200, %f198;
	mul.f32 	%f162, %f200, %f199;
	// begin inline asm
	{  cvt.rn.f16.f32 %rs12, %f162;}

	// end inline asm
	st.u16 	[%rd191+4], %rs12;
	add.f32 	%f201, %f189, %f162;
	ld.f32 	%f202, [%rd189+12];
	sub.f32 	%f203, %f202, %f17;
	fma.rn.f32 	%f204, %f203, 0f3BBB989D, 0f3F000000;
	cvt.sat.f32.f32 	%f205, %f204;
	fma.rm.f32 	%f206, %f205, %f169, %f168;
	add.f32 	%f207, %f206, 0fCB40007F;
	neg.f32 	%f208, %f207;
	fma.rn.f32 	%f209, %f203, 0f3FB8AA3B, %f208;
	fma.rn.f32 	%f210, %f203, 0f32A57060, %f209;
	mov.b32 	%r486, %f206;
	shl.b32 	%r487, %r486, 23;
	mov.b32 	%f211, %r487;
	ex2.approx.ftz.f32 	%f212, %f210;
	mul.f32 	%f163, %f212, %f211;
	// begin inline asm
	{  cvt.rn.f16.f32 %rs13, %f163;}

	// end inline asm
	st.u16 	[%rd191+6], %rs13;
	add.f32 	%f427, %f201, %f163;
	add.s32 	%r571, %r571, 4;
	setp.ne.s32 	%p119, %r571, %r572;
	@%p119 bra 	$L__BB0_46;
$L__BB0_47:
	setp.eq.s32 	%p120, %r61, 0;
	@%p120 bra 	$L__BB0_51;
	add.s32 	%r488, %r572, %r41;
	mul.wide.u32 	%rd192, %r488, 4;
	add.s64 	%rd193, %rd9, %rd192;
	ld.f32 	%f214, [%rd193];
	sub.f32 	%f215, %f214, %f17;
	fma.rn.f32 	%f216, %f215, 0f3BBB989D, 0f3F000000;
	cvt.sat.f32.f32 	%f217, %f216;
	mov.f32 	%f218, 0f4B400001;
	mov.f32 	%f219, 0f437C0000;
	fma.rm.f32 	%f220, %f217, %f219, %f218;
	add.f32 	%f221, %f220, 0fCB40007F;
	neg.f32 	%f222, %f221;
	fma.rn.f32 	%f223, %f215, 0f3FB8AA3B, %f222;
	fma.rn.f32 	%f224, %f215, 0f32A57060, %f223;
	mov.b32 	%r489, %f220;
	shl.b32 	%r490, %r489, 23;
	mov.b32 	%f225, %r490;
	ex2.approx.ftz.f32 	%f226, %f224;
	mul.f32 	%f213, %f226, %f225;
	// begin inline asm
	{  cvt.rn.f16.f32 %rs14, %f213;}

	// end inline asm
	mul.wide.u32 	%rd194, %r488, 2;
	add.s64 	%rd195, %rd10, %rd194;
	st.u16 	[%rd195], %rs14;
	add.f32 	%f427, %f427, %f213;
	setp.eq.s32 	%p121, %r61, 1;
	@%p121 bra 	$L__BB0_51;
	cvt.u64.u32 	%rd196, %r572;
	cvt.u64.u32 	%rd197, %r41;
	add.s64 	%rd198, %rd196, %rd197;
	shl.b64 	%rd199, %rd198, 2;
	add.s64 	%rd28, %rd9, %rd199;
	ld.f32 	%f228, [%rd28+4];
	sub.f32 	%f229, %f228, %f17;
	fma.rn.f32 	%f230, %f229, 0f3BBB989D, 0f3F000000;
	cvt.sat.f32.f32 	%f231, %f230;
	mov.f32 	%f232, 0f4B400001;
	mov.f32 	%f233, 0f437C0000;
	fma.rm.f32 	%f234, %f231, %f233, %f232;
	add.f32 	%f235, %f234, 0fCB40007F;
	neg.f32 	%f236, %f235;
	fma.rn.f32 	%f237, %f229, 0f3FB8AA3B, %f236;
	fma.rn.f32 	%f238, %f229, 0f32A57060, %f237;
	mov.b32 	%r491, %f234;
	shl.b32 	%r492, %r491, 23;
	mov.b32 	%f239, %r492;
	ex2.approx.ftz.f32 	%f240, %f238;
	mul.f32 	%f227, %f240, %f239;
	// begin inline asm
	{  cvt.rn.f16.f32 %rs15, %f227;}

	// end inline asm
	shl.b64 	%rd200, %rd198, 1;
	add.s64 	%rd29, %rd10, %rd200;
	st.u16 	[%rd29+2], %rs15;
	add.f32 	%f427, %f427, %f227;
	setp.eq.s32 	%p122, %r61, 2;
	@%p122 bra 	$L__BB0_51;
	ld.f32 	%f242, [%rd28+8];
	sub.f32 	%f243, %f242, %f17;
	fma.rn.f32 	%f244, %f243, 0f3BBB989D, 0f3F000000;
	cvt.sat.f32.f32 	%f245, %f244;
	mov.f32 	%f246, 0f4B400001;
	mov.f32 	%f247, 0f437C0000;
	fma.rm.f32 	%f248, %f245, %f247, %f246;
	add.f32 	%f249, %f248, 0fCB40007F;
	neg.f32 	%f250, %f249;
	fma.rn.f32 	%f251, %f243, 0f3FB8AA3B, %f250;
	fma.rn.f32 	%f252, %f243, 0f32A57060, %f251;
	mov.b32 	%r493, %f248;
	shl.b32 	%r494, %r493, 23;
	mov.b32 	%f253, %r494;
	ex2.approx.ftz.f32 	%f254, %f252;
	mul.f32 	%f241, %f254, %f253;
	// begin inline asm
	{  cvt.rn.f16.f32 %rs16, %f241;}

	// end inline asm
	st.u16 	[%rd29+4], %rs16;
	add.f32 	%f427, %f427, %f241;
$L__BB0_51:
	setp.eq.s32 	%p123, %r565, 0;
	sub.f32 	%f255, %f1, %f17;
	fma.rn.f32 	%f256, %f255, 0f3BBB989D, 0f3F000000;
	cvt.sat.f32.f32 	%f257, %f256;
	mov.f32 	%f258, 0f4B400001;
	mov.f32 	%f259, 0f437C0000;
	fma.rm.f32 	%f260, %f257, %f259, %f258;
	add.f32 	%f261, %f260, 0fCB40007F;
	neg.f32 	%f262, %f261;
	fma.rn.f32 	%f263, %f255, 0f3FB8AA3B, %f262;
	fma.rn.f32 	%f264, %f255, 0f32A57060, %f263;
	mov.b32 	%r495, %f260;
	shl.b32 	%r496, %r495, 23;
	mov.b32 	%f265, %r496;
	ex2.approx.ftz.f32 	%f266, %f264;
	mul.f32 	%f26, %f266, %f265;
	fma.rn.f32 	%f27, %f2, %f26, %f427;
	@%p123 bra 	$L__BB0_53;
	ld.v4.f32 	{%f267, %f268, %f269, %f270}, [%rd23];
	mul.f32 	%f271, %f26, %f267;
	mul.f32 	%f272, %f26, %f268;
	mul.f32 	%f273, %f26, %f269;
	mul.f32 	%f274, %f26, %f270;
	st.v4.f32 	[%rd23], {%f271, %f272, %f273, %f274};
	ld.v4.f32 	{%f275, %f276, %f277, %f278}, [%rd23+16];
	mul.f32 	%f279, %f26, %f275;
	mul.f32 	%f280, %f26, %f276;
	mul.f32 	%f281, %f26, %f277;
	mul.f32 	%f282, %f26, %f278;
	st.v4.f32 	[%rd23+16], {%f279, %f280, %f281, %f282};
	ld.v4.f32 	{%f283, %f284, %f285, %f286}, [%rd23+32];
	mul.f32 	%f287, %f26, %f283;
	mul.f32 	%f288, %f26, %f284;
	mul.f32 	%f289, %f26, %f285;
	mul.f32 	%f290, %f26, %f286;
	st.v4.f32 	[%rd23+32], {%f287, %f288, %f289, %f290};
	ld.v4.f32 	{%f291, %f292, %f293, %f294}, [%rd23+48];
	mul.f32 	%f295, %f26, %f291;
	mul.f32 	%f296, %f26, %f292;
	mul.f32 	%f297, %f26, %f293;
	mul.f32 	%f298, %f26, %f294;
	st.v4.f32 	[%rd23+48], {%f295, %f296, %f297, %f298};
	ld.v4.f32 	{%f299, %f300, %f301, %f302}, [%rd23+64];
	mul.f32 	%f303, %f26, %f299;
	mul.f32 	%f304, %f26, %f300;
	mul.f32 	%f305, %f26, %f301;
	mul.f32 	%f306, %f26, %f302;
	st.v4.f32 	[%rd23+64], {%f303, %f304, %f305, %f306};
	ld.v4.f32 	{%f307, %f308, %f309, %f310}, [%rd23+80];
	mul.f32 	%f311, %f26, %f307;
	mul.f32 	%f312, %f26, %f308;
	mul.f32 	%f313, %f26, %f309;
	mul.f32 	%f314, %f26, %f310;
	st.v4.f32 	[%rd23+80], {%f311, %f312, %f313, %f314};
	ld.v4.f32 	{%f315, %f316, %f317, %f318}, [%rd23+96];
	mul.f32 	%f319, %f26, %f315;
	mul.f32 	%f320, %f26, %f316;
	mul.f32 	%f321, %f26, %f317;
	mul.f32 	%f322, %f26, %f318;
	st.v4.f32 	[%rd23+96], {%f319, %f320, %f321, %f322};
	ld.v4.f32 	{%f323, %f324, %f325, %f326}, [%rd23+112];
	mul.f32 	%f327, %f26, %f323;
	mul.f32 	%f328, %f26, %f324;
	mul.f32 	%f329, %f26, %f325;
	mul.f32 	%f330, %f26, %f326;
	st.v4.f32 	[%rd23+112], {%f327, %f328, %f329, %f330};
	ld.v4.f32 	{%f331, %f332, %f333, %f334}, [%rd23+128];
	mul.f32 	%f335, %f26, %f331;
	mul.f32 	%f336, %f26, %f332;
	mul.f32 	%f337, %f26, %f333;
	mul.f32 	%f338, %f26, %f334;
	st.v4.f32 	[%rd23+128], {%f335, %f336, %f337, %f338};
	ld.v4.f32 	{%f339, %f340, %f341, %f342}, [%rd23+144];
	mul.f32 	%f343, %f26, %f339;
	mul.f32 	%f344, %f26, %f340;
	mul.f32 	%f345, %f26, %f341;
	mul.f32 	%f346, %f26, %f342;
	st.v4.f32 	[%rd23+144], {%f343, %f344, %f345, %f346};
	ld.v4.f32 	{%f347, %f348, %f349, %f350}, [%rd23+160];
	mul.f32 	%f351, %f26, %f347;
	mul.f32 	%f352, %f26, %f348;
	mul.f32 	%f353, %f26, %f349;
	mul.f32 	%f354, %f26, %f350;
	st.v4.f32 	[%rd23+160], {%f351, %f352, %f353, %f354};
	ld.v4.f32 	{%f355, %f356, %f357, %f358}, [%rd23+176];
	mul.f32 	%f359, %f26, %f355;
	mul.f32 	%f360, %f26, %f356;
	mul.f32 	%f361, %f26, %f357;
	mul.f32 	%f362, %f26, %f358;
	st.v4.f32 	[%rd23+176], {%f359, %f360, %f361, %f362};
	ld.v4.f32 	{%f363, %f364, %f365, %f366}, [%rd23+192];
	mul.f32 	%f367, %f26, %f363;
	mul.f32 	%f368, %f26, %f364;
	mul.f32 	%f369, %f26, %f365;
	mul.f32 	%f370, %f26, %f366;
	st.v4.f32 	[%rd23+192], {%f367, %f368, %f369, %f370};
	ld.v4.f32 	{%f371, %f372, %f373, %f374}, [%rd23+208];
	mul.f32 	%f375, %f26, %f371;
	mul.f32 	%f376, %f26, %f372;
	mul.f32 	%f377, %f26, %f373;
	mul.f32 	%f378, %f26, %f374;
	st.v4.f32 	[%rd23+208], {%f375, %f376, %f377, %f378};
	ld.v4.f32 	{%f379, %f380, %f381, %f382}, [%rd23+224];
	mul.f32 	%f383, %f26, %f379;
	mul.f32 	%f384, %f26, %f380;
	mul.f32 	%f385, %f26, %f381;
	mul.f32 	%f386, %f26, %f382;
	st.v4.f32 	[%rd23+224], {%f383, %f384, %f385, %f386};
	ld.v4.f32 	{%f387, %f388, %f389, %f390}, [%rd23+240];
	mul.f32 	%f391, %f26, %f387;
	mul.f32 	%f392, %f26, %f388;
	mul.f32 	%f393, %f26, %f389;
	mul.f32 	%f394, %f26, %f390;
	st.v4.f32 	[%rd23+240], {%f391, %f392, %f393, %f394};
$L__BB0_53:
	st.f32 	[%rd21], %f17;
	st.f32 	[%rd22], %f27;
$L__BB0_54:
	setp.ge.s32 	%p124, %r40, %r6;
	bar.sync 	0;
	@%p124 bra 	$L__BB0_61;
	min.s32 	%r66, %r48, 32;
	setp.lt.s32 	%p133, %r48, 1;
	@%p133 bra 	$L__BB0_60;
	shr.u32 	%r536, %r3, 5;
	and.b32  	%r537, %r536, 3;
	mul.wide.u32 	%rd241, %r537, 32;
	add.s64 	%rd244, %rd26, %rd241;
	shr.u32 	%r538, %r3, 7;
	and.b32  	%r539, %r538, 3;
	mul.wide.u32 	%rd242, %r539, 1536;
	add.s64 	%rd243, %rd10, %rd242;
	mov.f32 	%f436, 0f00000000;
	mov.b32 	%r573, 16;
	mov.f32 	%f437, %f436;
	mov.f32 	%f438, %f436;
	mov.f32 	%f439, %f436;
	mov.f32 	%f440, %f436;
	mov.f32 	%f441, %f436;
	mov.f32 	%f442, %f436;
	mov.f32 	%f443, %f436;
$L__BB0_57:
	setp.gt.s32 	%p134, %r573, %r66;
	@%p134 bra 	$L__BB0_59;
	mov.b32 	%r540, 48;
	wmma.load.a.sync.aligned.row.m16n16k16.f16 	{%r541, %r542, %r543, %r544, %r545, %r546, %r547, %r548}, [%rd243], %r540;
	mov.b32 	%r549, 72;
	wmma.load.b.sync.aligned.row.m16n16k16.f16 	{%r550, %r551, %r552, %r553, %r554, %r555, %r556, %r557}, [%rd244], %r549;
	wmma.mma.sync.aligned.row.row.m16n16k16.f32.f32 {%f443, %f442, %f441, %f440, %f439, %f438, %f437, %f436}, {%r541, %r542, %r543, %r544, %r545, %r546, %r547, %r548}, {%r550, %r551, %r552, %r553, %r554, %r555, %r556, %r557}, {%f443, %f442, %f441, %f440, %f439, %f438, %f437, %f436};
$L__BB0_59:
	add.s64 	%rd244, %rd244, 2304;
	add.s64 	%rd243, %rd243, 32;
	add.s32 	%r68, %r573, 16;
	setp.lt.s32 	%p135, %r573, %r66;
	mov.u32 	%r573, %r68;
	@%p135 bra 	$L__BB0_57;
$L__BB0_60:
	trap;
$L__BB0_61:
	setp.ne.s32 	%p125, %r3, 0;
	bar.sync 	0;
	@%p125 bra 	$L__BB0_63;
	mov.b32 	%r497, 0;
	st.volatile.u32 	[%rd24], %r497;
$L__BB0_63:
	add.s32 	%r565, %r565, 1;
	add.s32 	%r564, %r564, -32;
	setp.ne.s32 	%p126, %r565, %r36;
	@%p126 bra 	$L__BB0_24;
$L__BB0_64:
	bar.sync 	0;
	shl.b32 	%r71, %r6, 6;
	setp.ge.s32 	%p127, %r578, %r71;
	@%p127 bra 	$L__BB0_129;
	add.s32 	%r498, %r578, 384;
	max.s32 	%r499, %r71, %r498;
	add.s32 	%r500, %r499, -384;
	setp.ne.s32 	%p128, %r500, %r578;
	selp.u32 	%r501, 1, 0, %p128;
	add.s32 	%r502, %r578, %r501;
	sub.s32 	%r503, %r500, %r502;
	mul.hi.u32 	%r504, %r503, -1431655765;
	shr.u32 	%r505, %r504, 8;
	add.s32 	%r72, %r505, %r501;
	and.b32  	%r506, %r72, 3;
	setp.eq.s32 	%p129, %r506, 3;
	@%p129 bra 	$L__BB0_68;
	shr.u32 	%r575, %r578, 6;
	add.s32 	%r507, %r575, %r5;
	and.b32  	%r508, %r3, 63;
	mad.lo.s32 	%r576, %r163, %r507, %r508;
	mul.lo.s32 	%r75, %r163, 6;
	add.s32 	%r509, %r72, 1;
	and.b32  	%r510, %r509, 3;
	neg.s32 	%r574, %r510;
$L__BB0_67:
	.pragma "nounroll";
	mul.wide.u32 	%rd201, %r575, 4;
	add.s64 	%rd202, %rd12, %rd201;
	ld.f32 	%f396, [%rd202];
	rcp.rn.f32 	%f397, %f396;
	and.b32  	%r511, %r578, 2147483647;
	mul.wide.u32 	%rd203, %r511, 4;
	add.s64 	%rd204, %rd13, %rd203;
	ld.f32 	%f398, [%rd204];
	mul.f32 	%f395, %f397, %f398;
	// begin inline asm
	{  cvt.rn.f16.f32 %rs17, %f395;}

	// end inline asm
	cvt.s64.s32 	%rd205, %r576;
	add.s64 	%rd206, %rd205, %rd15;
	shl.b64 	%rd207, %rd206, 1;
	add.s64 	%rd208, %rd2, %rd207;
	st.global.u16 	[%rd208], %rs17;
	add.s32 	%r578, %r578, 384;
	add.s32 	%r576, %r576, %r75;
	add.s32 	%r575, %r575, 6;
	add.s32 	%r574, %r574, 1;
	setp.ne.s32 	%p130, %r574, 0;
	@%p130 bra 	$L__BB0_67;
$L__BB0_68:
	setp.lt.u32 	%p131, %r72, 3;
	@%p131 bra 	$L__BB0_129;
	and.b32  	%r86, %r578, 63;
$L__BB0_70:
	shr.u32 	%r512, %r578, 6;
	mul.wide.u32 	%rd209, %r512, 4;
	add.s64 	%rd210, %rd12, %rd209;
	ld.f32 	%f403, [%rd210];
	rcp.rn.f32 	%f404, %f403;
	and.b32  	%r513, %r578, 2147483584;
	or.b32  	%r514, %r513, %r86;
	mul.wide.u32 	%rd211, %r514, 4;
	add.s64 	%rd212, %rd13, %rd211;
	ld.f32 	%f405, [%rd212];
	mul.f32 	%f399, %f404, %f405;
	// begin inline asm
	{  cvt.rn.f16.f32 %rs18, %f399;}

	// end inline asm
	add.s32 	%r515, %r512, %r5;
	mad.lo.s32 	%r516, %r515, %r163, %r86;
	cvt.s64.s32 	%rd213, %r516;
	add.s64 	%rd214, %rd213, %rd15;
	shl.b64 	%rd215, %rd214, 1;
	add.s64 	%rd216, %rd2, %rd215;
	st.global.u16 	[%rd216], %rs18;
	add.s32 	%r517, %r578, 384;
	shr.u32 	%r518, %r517, 6;
	mul.wide.u32 	%rd217, %r518, 4;
	add.s64 	%rd218, %rd12, %rd217;
	ld.f32 	%f406, [%rd218];
	rcp.rn.f32 	%f407, %f406;
	and.b32  	%r519, %r517, 2147483584;
	or.b32  	%r520, %r519, %r86;
	mul.wide.u32 	%rd219, %r520, 4;
	add.s64 	%rd220, %rd13, %rd219;
	ld.f32 	%f408, [%rd220];
	mul.f32 	%f400, %f407, %f408;
	// begin inline asm
	{  cvt.rn.f16.f32 %rs19, %f400;}

	// end inline asm
	add.s32 	%r521, %r518, %r5;
	mad.lo.s32 	%r522, %r521, %r163, %r86;
	cvt.s64.s32 	%rd221, %r522;
	add.s64 	%rd222, %rd221, %rd15;
	shl.b64 	%rd223, %rd222, 1;
	add.s64 	%rd224, %rd2, %rd223;
	st.global.u16 	[%rd224], %rs19;
	add.s32 	%r523, %r578, 768;
	shr.u32 	%r524, %r523, 6;
	mul.wide.u32 	%rd225, %r524, 4;
	add.s64 	%rd226, %rd12, %rd225;
	ld.f32 	%f409, [%rd226];
	rcp.rn.f32 	%f410, %f409;
	and.b32  	%r525, %r523, 2147483584;
	or.b32  	%r526, %r525, %r86;
	mul.wide.u32 	%rd227, %r526, 4;
	add.s64 	%rd228, %rd13, %rd227;
	ld.f32 	%f411, [%rd228];
	mul.f32 	%f401, %f410, %f411;
	// begin inline asm
	{  cvt.rn.f16.f32 %rs20, %f401;}

	// end inline asm
	add.s32 	%r527, %r524, %r5;
	mad.lo.s32 	%r528, %r527, %r163, %r86;
	cvt.s64.s32 	%rd229, %r528;
	add.s64 	%rd230, %rd229, %rd15;
	shl.b64 	%rd231, %rd230, 1;
	add.s64 	%rd232, %rd2, %rd231;
	st.global.u16 	[%rd232], %rs20;
	add.s32 	%r529, %r578, 1152;
	shr.u32 	%r530, %r529, 6;
	mul.wide.u32 	%rd233, %r530, 4;
	add.s64 	%rd234, %rd12, %rd233;
	ld.f32 	%f412, [%rd234];
	rcp.rn.f32 	%f413, %f412;
	and.b32  	%r531, %r529, 2147483584;
	or.b32  	%r532, %r531, %r86;
	mul.wide.u32 	%rd235, %r532, 4;
	add.s64 	%rd236, %rd13, %rd235;
	ld.f32 	%f414, [%rd236];
	mul.f32 	%f402, %f413, %f414;
	// begin inline asm
	{  cvt.rn.f16.f32 %rs21, %f402;}

	// end inline asm
	add.s32 	%r533, %r530, %r5;
	mad.lo.s32 	%r534, %r533, %r163, %r86;
	cvt.s64.s32 	%rd237, %r534;
	add.s64 	%rd238, %rd237, %rd15;
	shl.b64 	%rd239, %rd238, 1;
	add.s64 	%rd240, %rd2, %rd239;
	st.global.u16 	[%rd240], %rs21;
	add.s32 	%r578, %r578, 1536;
	setp.lt.s32 	%p132, %r578, %r71;
	@%p132 bra 	$L__BB0_70;
	bra.uni 	$L__BB0_129;
$L__BB0_71:
	cvta.to.global.u64 	%rd36, %rd45;
	cvta.to.global.u64 	%rd37, %rd44;
	shr.u32 	%r168, %r3, 5;
	and.b32  	%r89, %r3, 31;
	add.s32 	%r90, %r168, -12;
	mad.lo.s32 	%r169, %r1, %r161, %r2;
	mul.lo.s32 	%r170, %r163, %r162;
	mul.lo.s32 	%r91, %r170, %r169;
	setp.ne.s32 	%p2, %r90, 0;
	setp.gt.u32 	%p3, %r89, 1;
	or.pred  	%p4, %p2, %p3;
	@%p4 bra 	$L__BB0_73;
	mul.wide.u32 	%rd62, %r89, 4;
	add.s64 	%rd63, %rd14, %rd62;
	mov.b32 	%r171, 0;
	st.volatile.u32 	[%rd63], %r171;
$L__BB0_73:
	mul.wide.s32 	%rd64, %r91, 2;
	add.s64 	%rd38, %rd37, %rd64;
	add.s64 	%rd39, %rd36, %rd64;
	bar.sync 	0;
	setp.lt.s32 	%p5, %r162, 1;
	@%p5 bra 	$L__BB0_77;
	shl.b32 	%r172, %r90, 5;
	or.b32  	%r586, %r172, %r89;
	or.b32  	%r93, %r90, %r89;
	min.u32 	%r94, %r162, 32;
	mul.lo.s32 	%r173, %r94, 72;
	shr.u32 	%r95, %r173, 3;
	setp.ge.u32 	%p6, %r586, %r95;
	mov.u32 	%r580, %r586;
	@%p6 bra 	$L__BB0_96;
$L__BB0_75:
	shl.b32 	%r174, %r580, 3;
	mul.hi.u32 	%r175, %r580, 954437177;
	shr.u32 	%r100, %r175, 1;
	mul.hi.u32 	%r176, %r174, 954437177;
	shr.u32 	%r177, %r176, 4;
	mul.lo.s32 	%r178, %r177, 72;
	sub.s32 	%r179, %r174, %r178;
	setp.ge.u32 	%p7, %r100, %r94;
	add.s32 	%r180, %r179, 8;
	setp.gt.s32 	%p8, %r180, %r163;
	or.pred  	%p9, %p7, %p8;
	@%p9 bra 	$L__BB0_85;
	mad.lo.s32 	%r185, %r100, %r163, %r179;
	mul.wide.s32 	%rd69, %r185, 2;
	add.s64 	%rd70, %rd38, %rd69;
	ld.global.nc.v4.u32 	{%r186, %r187, %r188, %r189}, [%rd70];
	mad.lo.s32 	%r190, %r100, 72, %r179;
	mul.wide.u32 	%rd71, %r190, 2;
	add.s64 	%rd72, %rd5, %rd71;
	st.v4.u32 	[%rd72], {%r186, %r187, %r188, %r189};
	bra.uni 	$L__BB0_88;
$L__BB0_77:
	setp.lt.s32 	%p51, %r162, 65;
	@%p51 bra 	$L__BB0_129;
	or.b32  	%r96, %r90, %r89;
	shl.b32 	%r252, %r90, 5;
	or.b32  	%r97, %r252, %r89;
	add.s32 	%r253, %r162, 31;
	shr.s32 	%r254, %r253, 31;
	shr.u32 	%r255, %r254, 27;
	add.s32 	%r256, %r253, %r255;
	shr.s32 	%r257, %r256, 5;
	max.s32 	%r98, %r257, 3;
	mov.b32 	%r588, 2;
$L__BB0_79:
	setp.ne.s32 	%p52, %r96, 0;
	and.b32  	%r134, %r588, 1;
	shl.b32 	%r258, %r588, 2;
	cvt.u64.u32 	%rd98, %r258;
	and.b64  	%rd99, %rd98, 4;
	add.s64 	%rd41, %rd14, %rd99;
	@%p52 bra 	$L__BB0_81;
$L__BB0_80:
	ld.volatile.u32 	%r259, [%rd41];
	setp.eq.s32 	%p53, %r259, 1;
	@%p53 bra 	$L__BB0_80;
$L__BB0_81:
	bar.warp.sync 	-1;
	shl.b32 	%r135, %r588, 5;
	sub.s32 	%r260, %r162, %r135;
	min.s32 	%r136, %r260, 32;
	shl.b32 	%r261, %r134, 1;
	mul.wide.u32 	%rd100, %r261, 8;
	add.s64 	%rd101, %rd3, %rd100;
	ld.local.u64 	%rd42, [%rd101+8];
	ld.local.u64 	%rd43, [%rd101+16];
	mul.lo.s32 	%r262, %r136, 72;
	shr.s32 	%r263, %r262, 31;
	shr.u32 	%r264, %r263, 29;
	or.b32  	%r265, %r264, %r262;
	add.s32 	%r266, %r265, 7;
	shr.s32 	%r137, %r266, 3;
	setp.ge.s32 	%p54, %r97, %r137;
	@%p54 bra 	$L__BB0_126;
	mov.u32 	%r589, %r97;
$L__BB0_83:
	shl.b32 	%r267, %r589, 3;
	mul.hi.s32 	%r268, %r589, 954437177;
	shr.u32 	%r269, %r268, 31;
	shr.s32 	%r270, %r268, 1;
	add.s32 	%r139, %r270, %r269;
	mul.hi.s32 	%r271, %r267, 954437177;
	shr.u32 	%r272, %r271, 31;
	shr.s32 	%r273, %r271, 4;
	add.s32 	%r274, %r273, %r272;
	mul.lo.s32 	%r275, %r274, 72;
	sub.s32 	%r592, %r267, %r275;
	setp.ge.s32 	%p55, %r139, %r136;
	add.s32 	%r277, %r592, 8;
	setp.gt.s32 	%p56, %r277, %r163;
	or.pred  	%p57, %p55, %p56;
	@%p57 bra 	$L__BB0_115;
	add.s32 	%r281, %r135, %r139;
	mad.lo.s32 	%r282, %r281, %r163, %r592;
	mul.wide.s32 	%rd106, %r282, 2;
	add.s64 	%rd107, %rd38, %rd106;
	ld.global.nc.v4.u32 	{%r283, %r284, %r285, %r286}, [%rd107];
	mad.lo.s32 	%r287, %r139, 72, %r592;
	mul.wide.s32 	%rd108, %r287, 2;
	add.s64 	%rd109, %rd42, %rd108;
	st.v4.u32 	[%rd109], {%r283, %r284, %r285, %r286};
	bra.uni 	$L__BB0_118;
$L__BB0_85:
	setp.ge.u32 	%p10, %r100, %r94;
	setp.ge.s32 	%p11, %r179, %r163;
	or.pred  	%p12, %p10, %p11;
	@%p12 bra 	$L__BB0_88;
	mad.lo.s32 	%r102, %r100, 72, %r179;
	mad.lo.s32 	%r103, %r100, %r163, %r179;
	mov.b32 	%r581, 0;
$L__BB0_87:
	add.s32 	%r182, %r102, %r581;
	mul.wide.u32 	%rd65, %r182, 2;
	add.s64 	%rd66, %rd5, %rd65;
	add.s32 	%r183, %r103, %r581;
	mul.wide.s32 	%rd67, %r183, 2;
	add.s64 	%rd68, %rd38, %rd67;
	ld.global.nc.u16 	%rs1, [%rd68];
	st.u16 	[%rd66], %rs1;
	add.s32 	%r105, %r581, 1;
	setp.lt.u32 	%p13, %r581, 7;
	add.s32 	%r184, %r105, %r179;
	setp.lt.s32 	%p14, %r184, %r163;
	and.pred  	%p15, %p13, %p14;
	mov.u32 	%r581, %r105;
	@%p15 bra 	$L__BB0_87;
$L__BB0_88:
	add.s32 	%r580, %r580, 128;
	setp.lt.u32 	%p16, %r580, %r95;
	@%p16 bra 	$L__BB0_75;
	mov.u32 	%r582, %r586;
$L__BB0_90:
	shl.b32 	%r191, %r582, 3;
	mul.hi.u32 	%r192, %r582, 954437177;
	shr.u32 	%r108, %r192, 1;
	mul.hi.u32 	%r193, %r191, 954437177;
	shr.u32 	%r194, %r193, 4;
	mul.lo.s32 	%r195, %r194, 72;
	sub.s32 	%r196, %r191, %r195;
	setp.ge.u32 	%p17, %r108, %r94;
	add.s32 	%r197, %r196, 8;
	setp.gt.s32 	%p18, %r197, %r163;
	or.pred  	%p19, %p17, %p18;
	@%p19 bra 	$L__BB0_92;
	mad.lo.s32 	%r202, %r108, %r163, %r196;
	mul.wide.s32 	%rd77, %r202, 2;
	add.s64 	%rd78, %rd39, %rd77;
	ld.global.nc.v4.u32 	{%r203, %r204, %r205, %r206}, [%rd78];
	mad.lo.s32 	%r207, %r108, 72, %r196;
	mul.wide.u32 	%rd79, %r207, 2;
	add.s64 	%rd80, %rd6, %rd79;
	st.v4.u32 	[%rd80], {%r203, %r204, %r205, %r206};
	bra.uni 	$L__BB0_95;
$L__BB0_92:
	setp.ge.u32 	%p20, %r108, %r94;
	setp.ge.s32 	%p21, %r196, %r163;
	or.pred  	%p22, %p20, %p21;
	@%p22 bra 	$L__BB0_95;
	mad.lo.s32 	%r110, %r108, 72, %r196;
	mad.lo.s32 	%r111, %r108, %r163, %r196;
	mov.b32 	%r583, 0;
$L__BB0_94:
	add.s32 	%r199, %r110, %r583;
	mul.wide.u32 	%rd73, %r199, 2;
	add.s64 	%rd74, %rd6, %rd73;
	add.s32 	%r200, %r111, %r583;
	mul.wide.s32 	%rd75, %r200, 2;
	add.s64 	%rd76, %rd39, %rd75;
	ld.global.nc.u16 	%rs2, [%rd76];
	st.u16 	[%rd74], %rs2;
	add.s32 	%r113, %r583, 1;
	setp.lt.u32 	%p23, %r583, 7;
	add.s32 	%r201, %r113, %r196;
	setp.lt.s32 	%p24, %r201, %r163;
	and.pred  	%p25, %p23, %p24;
	mov.u32 	%r583, %r113;
	@%p25 bra 	$L__BB0_94;
$L__BB0_95:
	add.s32 	%r582, %r582, 128;
	setp.lt.u32 	%p26, %r582, %r95;
	@%p26 bra 	$L__BB0_90;
$L__BB0_96:
	setp.ne.s32 	%p27, %r93, 0;
	bar.sync 	0;
	@%p27 bra 	$L__BB0_98;
	mov.b32 	%r208, 1;
	st.volatile.u32 	[%rd14], %r208;
$L__BB0_98:
	setp.lt.s32 	%p28, %r162, 33;
	@%p28 bra 	$L__BB0_77;
	min.u32 	%r209, %r162, 64;
	add.s32 	%r115, %r209, -32;
	mad.lo.s32 	%r210, %r209, 72, -2297;
	shr.u32 	%r211, %r210, 3;
	and.b32  	%r116, %r211, 8191;
	setp.ge.u32 	%p29, %r586, %r116;
	@%p29 bra 	$L__BB0_113;
	mov.u32 	%r584, %r586;
$L__BB0_101:
	shl.b32 	%r212, %r584, 3;
	mul.hi.u32 	%r213, %r584, 954437177;
	shr.u32 	%r118, %r213, 1;
	mul.hi.u32 	%r214, %r212, 954437177;
	shr.u32 	%r215, %r214, 4;
	mul.lo.s32 	%r216, %r215, 72;
	sub.s32 	%r217, %r212, %r216;
	setp.lt.s32 	%p30, %r118, %r115;
	add.s32 	%r218, %r217, 8;
	setp.le.s32 	%p31, %r218, %r163;
	and.pred  	%p32, %p30, %p31;
	@%p32 bra 	$L__BB0_105;
	setp.ge.s32 	%p33, %r118, %r115;
	setp.ge.s32 	%p34, %r217, %r163;
	or.pred  	%p35, %p33, %p34;
	@%p35 bra 	$L__BB0_106;
	mad.lo.s32 	%r120, %r118, 72, %r217;
	add.s32 	%r220, %r118, 32;
	mad.lo.s32 	%r121, %r220, %r163, %r217;
	mov.b32 	%r585, 0;
$L__BB0_104:
	add.s32 	%r221, %r120, %r585;
	mul.wide.u32 	%rd81, %r221, 2;
	add.s64 	%rd82, %rd7, %rd81;
	add.s32 	%r222, %r121, %r585;
	mul.wide.s32 	%rd83, %r222, 2;
	add.s64 	%rd84, %rd38, %rd83;
	ld.global.nc.u16 	%rs3, [%rd84];
	st.u16 	[%rd82], %rs3;
	add.s32 	%r123, %r585, 1;
	setp.lt.u32 	%p36, %r585, 7;
	add.s32 	%r223, %r123, %r217;
	setp.lt.s32 	%p37, %r223, %r163;
	and.pred  	%p38, %p36, %p37;
	mov.u32 	%r585, %r123;
	@%p38 bra 	$L__BB0_104;
	bra.uni 	$L__BB0_106;
$L__BB0_105:
	add.s32 	%r224, %r118, 32;
	mad.lo.s32 	%r225, %r224, %r163, %r217;
	mul.wide.s32 	%rd85, %r225, 2;
	add.s64 	%rd86, %rd38, %rd85;
	ld.global.nc.v4.u32 	{%r226, %r227, %r228, %r229}, [%rd86];
	mad.lo.s32 	%r230, %r118, 72, %r217;
	mul.wide.u32 	%rd87, %r230, 2;
	add.s64 	%rd88, %rd7, %rd87;
	st.v4.u32 	[%rd88], {%r226, %r227, %r228, %r229};
$L__BB0_106:
	add.s32 	%r584, %r584, 128;
	setp.lt.u32 	%p39, %r584, %r116;
	@%p39 bra 	$L__BB0_101;
$L__BB0_107:
	shl.b32 	%r231, %r586, 3;
	mul.hi.u32 	%r232, %r586, 954437177;
	shr.u32 	%r126, %r232, 1;
	mul.hi.u32 	%r233, %r231, 954437177;
	shr.u32 	%r234, %r233, 4;
	mul.lo.s32 	%r235, %r234, 72;
	sub.s32 	%r236, %r231, %r235;
	setp.lt.s32 	%p40, %r126, %r115;
	add.s32 	%r237, %r236, 8;
	setp.le.s32 	%p41, %r237, %r163;
	and.pred  	%p42, %p40, %p41;
	@%p42 bra 	$L__BB0_111;
	setp.ge.s32 	%p43, %r126, %r115;
	setp.ge.s32 	%p44, %r236, %r163;
	or.pred  	%p45, %p43, %p44;
	@%p45 bra 	$L__BB0_112;
	mad.lo.s32 	%r128, %r126, 72, %r236;
	add.s32 	%r239, %r126, 32;
	mad.lo.s32 	%r129, %r239, %r163, %r236;
	mov.b32 	%r587, 0;
$L__BB0_110:
	add.s32 	%r240, %r128, %r587;
	mul.wide.u32 	%rd89, %r240, 2;
	add.s64 	%rd90, %rd8, %rd89;
	add.s32 	%r241, %r129, %r587;
	mul.wide.s32 	%rd91, %r241, 2;
	add.s64 	%rd92, %rd39, %rd91;
	ld.global.nc.u16 	%rs4, [%rd92];
	st.u16 	[%rd90], %rs4;
	add.s32 	%r131, %r587, 1;
	setp.lt.u32 	%p46, %r587, 7;
	add.s32 	%r242, %r131, %r236;
	setp.lt.s32 	%p47, %r242, %r163;
	and.pred  	%p48, %p46, %p47;
	mov.u32 	%r587, %r131;
	@%p48 bra 	$L__BB0_110;
	bra.uni 	$L__BB0_112;
$L__BB0_111:
	add.s32 	%r243, %r126, 32;
	mad.lo.s32 	%r244, %r243, %r163, %r236;
	mul.wide.s32 	%rd93, %r244, 2;
	add.s64 	%rd94, %rd39, %rd93;
	ld.global.nc.v4.u32 	{%r245, %r246, %r247, %r248}, [%rd94];
	mad.lo.s32 	%r249, %r126, 72, %r236;
	mul.wide.u32 	%rd95, %r249, 2;
	add.s64 	%rd96, %rd8, %rd95;
	st.v4.u32 	[%rd96], {%r245, %r246, %r247, %r248};
$L__BB0_112:
	add.s32 	%r586, %r586, 128;
	setp.lt.u32 	%p49, %r586, %r116;
	@%p49 bra 	$L__BB0_107;
$L__BB0_113:
	setp.ne.s32 	%p50, %r93, 0;
	bar.sync 	0;
	@%p50 bra 	$L__BB0_77;
	mov.b32 	%r250, 1;
	st.volatile.u32 	[%rd14+4], %r250;
	bra.uni 	$L__BB0_77;
$L__BB0_115:
	setp.ge.s32 	%p58, %r139, %r136;
	setp.ge.s32 	%p59, %r592, %r163;
	or.pred  	%p60, %p58, %p59;
	@%p60 bra 	$L__BB0_118;
	mad.lo.s32 	%r590, %r139, 72, %r592;
	add.s32 	%r279, %r135, %r139;
	mad.lo.s32 	%r591, %r279, %r163, %r592;
	mov.b32 	%r593, 1;
$L__BB0_117:
	add.s32 	%r280, %r593, -1;
	mul.wide.s32 	%rd102, %r591, 2;
	add.s64 	%rd103, %rd38, %rd102;
	mul.wide.s32 	%rd104, %r590, 2;
	add.s64 	%rd105, %rd42, %rd104;
	ld.global.nc.u16 	%rs5, [%rd103];
	st.u16 	[%rd105], %rs5;
	setp.lt.u32 	%p61, %r280, 7;
	add.s32 	%r592, %r592, 1;
	setp.lt.s32 	%p62, %r592, %r163;
	and.pred  	%p63, %p61, %p62;
	add.s32 	%r593, %r593, 1;
	add.s32 	%r591, %r591, 1;
	add.s32 	%r590, %r590, 1;
	@%p63 bra 	$L__BB0_117;
$L__BB0_118:
	add.s32 	%r589, %r589, 128;
	setp.lt.s32 	%p64, %r589, %r137;
	@%p64 bra 	$L__BB0_83;
	mov.u32 	%r594, %r97;
$L__BB0_120:
	shl.b32 	%r288, %r594, 3;
	mul.hi.s32 	%r289, %r594, 954437177;
	shr.u32 	%r290, %r289, 31;
	shr.s32 	%r291, %r289, 1;
	add.s32 	%r153, %r291, %r290;
	mul.hi.s32 	%r292, %r288, 954437177;
	shr.u32 	%r293, %r292, 31;
	shr.s32 	%r294, %r292, 4;
	add.s32 	%r295, %r294, %r293;
	mul.lo.s32 	%r296, %r295, 72;
	sub.s32 	%r297, %r288, %r296;
	setp.ge.s32 	%p65, %r153, %r136;
	add.s32 	%r298, %r297, 8;
	setp.gt.s32 	%p66, %r298, %r163;
	or.pred  	%p67, %p65, %p66;
	@%p67 bra 	$L__BB0_122;
	add.s32 	%r304, %r135, %r153;
	mad.lo.s32 	%r305, %r304, %r163, %r297;
	mul.wide.s32 	%rd114, %r305, 2;
	add.s64 	%rd115, %rd39, %rd114;
	ld.global.nc.v4.u32 	{%r306, %r307, %r308, %r309}, [%rd115];
	mad.lo.s32 	%r310, %r153, 72, %r297;
	mul.wide.s32 	%rd116, %r310, 2;
	add.s64 	%rd117, %rd43, %rd116;
	st.v4.u32 	[%rd117], {%r306, %r307, %r308, %r309};
	bra.uni 	$L__BB0_125;
$L__BB0_122:
	setp.ge.s32 	%p68, %r153, %r136;
	setp.ge.s32 	%p69, %r297, %r163;
	or.pred  	%p70, %p68, %p69;
	@%p70 bra 	$L__BB0_125;
	mad.lo.s32 	%r155, %r153, 72, %r297;
	add.s32 	%r300, %r135, %r153;
	mad.lo.s32 	%r156, %r300, %r163, %r297;
	mov.b32 	%r595, 0;
$L__BB0_124:
	add.s32 	%r301, %r155, %r595;
	mul.wide.s32 	%rd110, %r301, 2;
	add.s64 	%rd111, %rd43, %rd110;
	add.s32 	%r302, %r156, %r595;
	mul.wide.s32 	%rd112, %r302, 2;
	add.s64 	%rd113, %rd39, %rd112;
	ld.global.nc.u16 	%rs6, [%rd113];
	st.u16 	[%rd111], %rs6;
	add.s32 	%r158, %r595, 1;
	setp.lt.u32 	%p71, %r595, 7;
	add.s32 	%r303, %r158, %r297;
	setp.lt.s32 	%p72, %r303, %r163;
	and.pred  	%p73, %p71, %p72;
	mov.u32 	%r595, %r158;
	@%p73 bra 	$L__BB0_124;
$L__BB0_125:
	add.s32 	%r594, %r594, 128;
	setp.lt.s32 	%p74, %r594, %r137;
	@%p74 bra 	$L__BB0_120;
$L__BB0_126:
	setp.ne.s32 	%p75, %r96, 0;
	bar.sync 	0;
	@%p75 bra 	$L__BB0_128;
	mov.b32 	%r311, 1;
	st.volatile.u32 	[%rd41], %r311;
$L__BB0_128:
	add.s32 	%r588, %r588, 1;
	setp.ne.s32 	%p76, %r588, %r98;
	@%p76 bra 	$L__BB0_79;
$L__BB0_129:
	ret;

}


// ===== COMPILED SASS (sm_100) =====

	.target	sm_100

	.elftype	@"ET_EXEC"


//--------------------- .note.nv.tkinfo           --------------------------
	.section	.note.nv.tkinfo,"",@"SHT_NOTE"
	.sectionflags	@"SHF_NOTE_NV_TKINFO"
	.tkinfo
        /*0018*/ 	.word	0x00000002
        /*0030*/ 	.string	""
        /*0030*/ 	.string	"ptxas"
        /*0030*/ 	.string	"Cuda compilation tools, release 13.0, V13.0.88"
        /*0030*/ 	.string	"Build cuda_13.0.r13.0/compiler.36424714_0"
        /*0030*/ 	.string	"-arch sm_100 -m 64 "



//--------------------- .note.nv.cuinfo           --------------------------
	.section	.note.nv.cuinfo,"",@"SHT_NOTE"
	.sectionflags	@"SHF_NOTE_NV_CUINFO"
        /*0018*/ 	.short	0x0002
        /*001a*/ 	.short	0x0064
        /*001c*/ 	.short	0x0082
	.zero		2


//--------------------- .nv.info                  --------------------------
	.section	.nv.info,"",@"SHT_CUDA_INFO"
	.align	4


	//----- nvinfo : EIATTR_REGCOUNT
	.align		4
        /*0000*/ 	.byte	0x04, 0x2f
        /*0002*/ 	.short	(.L_1 - .L_0)
	.align		4
.L_0:
        /*0004*/ 	.word	index@(_ZN9flashcore12v9_warp_spec32fused_attention_warp_spec_kernelEPK6__halfS3_S3_PS1_iiiif)
        /*0008*/ 	.word	0x00000076


	//----- nvinfo : EIATTR_FRAME_SIZE
	.align		4
.L_1:
        /*000c*/ 	.byte	0x04, 0x11
        /*000e*/ 	.short	(.L_3 - .L_2)
	.align		4
.L_2:
        /*0010*/ 	.word	index@($__internal_0_$__cuda_sm20_rcp_rn_f32_slowpath)
        /*0014*/ 	.word	0x00000058


	//----- nvinfo : EIATTR_FRAME_SIZE
	.align		4
.L_3:
        /*0018*/ 	.byte	0x04, 0x11
        /*001a*/ 	.short	(.L_5 - .L_4)
	.align		4
.L_4:
        /*001c*/ 	.word	index@(_ZN9flashcore12v9_warp_spec32fused_attention_warp_spec_kernelEPK6__halfS3_S3_PS1_iiiif)
        /*0020*/ 	.word	0x00000058


	//----- nvinfo : EIATTR_MIN_STACK_SIZE
	.align		4
.L_5:
        /*0024*/ 	.byte	0x04, 0x12
        /*0026*/ 	.short	(.L_7 - .L_6)
	.align		4
.L_6:
        /*0028*/ 	.word	index@(_ZN9flashcore12v9_warp_spec32fused_attention_warp_spec_kernelEPK6__halfS3_S3_PS1_iiiif)
        /*002c*/ 	.word	0x00000058
.L_7:


//--------------------- .nv.compat                --------------------------
	.section	.nv.compat,"",@"SHT_CUDA_COMPAT_INFO"
	.align	4
        /*0000*/ 	.byte	0x02, 0x09, 0x00, 0x00, 0x02, 0x02, 0x01, 0x00, 0x02, 0x05, 0x05, 0x00, 0x03, 0x07, 0x01, 0x01
        /*0010*/ 	.byte	0x02, 0x03, 0x00, 0x00, 0x02, 0x06, 0x01, 0x00, 0x04, 0x0b, 0x08, 0x00, 0x09, 0x00, 0x00, 0x00
        /*0020*/ 	.byte	0x00, 0x00, 0x00, 0x00


//--------------------- .nv.info._ZN9flashcore12v9_warp_spec32fused_attention_warp_spec_kernelEPK6__halfS3_S3_PS1_iiiif --------------------------
	.section	.nv.info._ZN9flashcore12v9_warp_spec32fused_attention_warp_spec_kernelEPK6__halfS3_S3_PS1_iiiif,"",@"SHT_CUDA_INFO"
	.sectionflags	@""
	.align	4


	//----- nvinfo : EIATTR_CUDA_API_VERSION
	.align		4
        /*0000*/ 	.byte	0x04, 0x37
        /*0002*/ 	.short	(.L_9 - .L_8)
.L_8:
        /*0004*/ 	.word	0x00000082


	//----- nvinfo : EIATTR_KPARAM_INFO
	.align		4
.L_9:
        /*0008*/ 	.byte	0x04, 0x17
        /*000a*/ 	.short	(.L_11 - .L_10)
.L_10:
        /*000c*/ 	.word	0x00000000
        /*0010*/ 	.short	0x0008
        /*0012*/ 	.short	0x0030
        /*0014*/ 	.byte	0x00, 0xf0, 0x11, 0x00


	//----- nvinfo : EIATTR_KPARAM_INFO
	.align		4
.L_11:
        /*0018*/ 	.byte	0x04, 0x17
        /*001a*/ 	.short	(.L_13 - .L_12)
.L_12:
        /*001c*/ 	.word	0x00000000
        /*0020*/ 	.short	0x0007
        /*0022*/ 	.short	0x002c
        /*0024*/ 	.byte	0x00, 0xf0, 0x11, 0x00


	//----- nvinfo : EIATTR_KPARAM_INFO
	.align		4
.L_13:
        /*0028*/ 	.byte	0x04, 0x17
        /*002a*/ 	.short	(.L_15 - .L_14)
.L_14:
        /*002c*/ 	.word	0x00000000
        /*0030*/ 	.short	0x0006
        /*0032*/ 	.short	0x0028
        /*0034*/ 	.byte	0x00, 0xf0, 0x11, 0x00


	//----- nvinfo : EIATTR_KPARAM_INFO
	.align		4
.L_15:
        /*0038*/ 	.byte	0x04, 0x17
        /*003a*/ 	.short	(.L_17 - .L_16)
.L_16:
        /*003c*/ 	.word	0x00000000
        /*0040*/ 	.short	0x0005
        /*0042*/ 	.short	0x0024
        /*0044*/ 	.byte	0x00, 0xf0, 0x11, 0x00


	//----- nvinfo : EIATTR_KPARAM_INFO
	.align		4
.L_17:
        /*0048*/ 	.byte	0x04, 0x17
        /*004a*/ 	.short	(.L_19 - .L_18)
.L_18:
        /*004c*/ 	.word	0x00000000
        /*0050*/ 	.short	0x0004
        /*0052*/ 	.short	0x0020
        /*0054*/ 	.byte	0x00, 0xf0, 0x11, 0x00


	//----- nvinfo : EIATTR_KPARAM_INFO
	.align		4
.L_19:
        /*0058*/ 	.byte	0x04, 0x17
        /*005a*/ 	.short	(.L_21 - .L_20)
.L_20:
        /*005c*/ 	.word	0x00000000
        /*0060*/ 	.short	0x0003
        /*0062*/ 	.short	0x0018
        /*0064*/ 	.byte	0x00, 0xf5, 0x21, 0x00


	//----- nvinfo : EIATTR_KPARAM_INFO
	.align		4
.L_21:
        /*0068*/ 	.byte	0x04, 0x17
        /*006a*/ 	.short	(.L_23 - .L_22)
.L_22:
        /*006c*/ 	.word	0x00000000
        /*0070*/ 	.short	0x0002
        /*0072*/ 	.short	0x0010
        /*0074*/ 	.byte	0x00, 0xf5, 0x21, 0x00


	//----- nvinfo : EIATTR_KPARAM_INFO
	.align		4
.L_23:
        /*0078*/ 	.byte	0x04, 0x17
        /*007a*/ 	.short	(.L_25 - .L_24)
.L_24:
        /*007c*/ 	.word	0x00000000
        /*0080*/ 	.short	0x0001
        /*0082*/ 	.short	0x0008
        /*0084*/ 	.byte	0x00, 0xf5, 0x21, 0x00


	//----- nvinfo : EIATTR_KPARAM_INFO
	.align		4
.L_25:
        /*0088*/ 	.byte	0x04, 0x17
        /*008a*/ 	.short	(.L_27 - .L_26)
.L_26:
        /*008c*/ 	.word	0x00000000
        /*0090*/ 	.short	0x0000
        /*0092*/ 	.short	0x0000
        /*0094*/ 	.byte	0x00, 0xf5, 0x21, 0x00


	//----- nvinfo : EIATTR_SPARSE_MMA_MASK
	.align		4
.L_27:
        /*0098*/ 	.byte	0x03, 0x50
        /*009a*/ 	.short	0x0000


	//----- nvinfo : EIATTR_WMMA_USED
	.align		4
        /*009c*/ 	.byte	0x01, 0x2b
	.zero		2


	//----- nvinfo : EIATTR_MAXREG_COUNT
	.align		4
        /*00a0*/ 	.byte	0x03, 0x1b
        /*00a2*/ 	.short	0x0080


	//----- nvinfo : EIATTR_NUM_BARRIERS
	.align		4
        /*00a4*/ 	.byte	0x02, 0x4c
        /*00a6*/ 	.byte	0x01
	.zero		1


	//----- nvinfo : EIATTR_MERCURY_ISA_VERSION
	.align		4
        /*00a8*/ 	.byte	0x03, 0x5f
        /*00aa*/ 	.short	0x0101


	//----- nvinfo : EIATTR_COOP_GROUP_MASK_REGIDS
	.align		4
        /*00ac*/ 	.byte	0x04, 0x29
        /*00ae*/ 	.short	(.L_29 - .L_28)


	//   ....[0]....
.L_28:
        /*00b0*/ 	.word	0xffffffff


	//----- nvinfo : EIATTR_COOP_GROUP_INSTR_OFFSETS
	.align		4
.L_29:
        /*00b4*/ 	.byte	0x04, 0x28
        /*00b6*/ 	.short	(.L_31 - .L_30)


	//   ....[0]....
.L_30:
        /*00b8*/ 	.word	0x00004fd0


	//----- nvinfo : EIATTR_VRC_CTA_INIT_COUNT
	.align		4
.L_31:
        /*00bc*/ 	.byte	0x02, 0x4a
	.zero		1
	.zero		1


	//----- nvinfo : EIATTR_EXIT_INSTR_OFFSETS
	.align		4
        /*00c0*/ 	.byte	0x04, 0x1c
        /*00c2*/ 	.short	(.L_33 - .L_32)


	//   ....[0]....
.L_32:
        /*00c4*/ 	.word	0x00003390


	//   ....[1]....
        /*00c8*/ 	.word	0x00003710


	//   ....[2]....
        /*00cc*/ 	.word	0x00003f80


	//   ....[3]....
        /*00d0*/ 	.word	0x00004ea0


	//   ....[4]....
        /*00d4*/ 	.word	0x00005740


	//----- nvinfo : EIATTR_MAX_THREADS
	.align		4
.L_33:
        /*00d8*/ 	.byte	0x04, 0x05
        /*00da*/ 	.short	(.L_35 - .L_34)
.L_34:
        /*00dc*/ 	.word	0x00000200
        /*00e0*/ 	.word	0x00000001
        /*00e4*/ 	.word	0x00000001


	//----- nvinfo : EIATTR_CRS_STACK_SIZE
	.align		4
.L_35:
        /*00e8*/ 	.byte	0x04, 0x1e
        /*00ea*/ 	.short	(.L_37 - .L_36)
.L_36:
        /*00ec*/ 	.word	0x00000000


	//----- nvinfo : EIATTR_CBANK_PARAM_SIZE
	.align		4
.L_37:
        /*00f0*/ 	.byte	0x03, 0x19
        /*00f2*/ 	.short	0x0034


	//----- nvinfo : EIATTR_PARAM_CBANK
	.align		4
        /*00f4*/ 	.byte	0x04, 0x0a
        /*00f6*/ 	.short	(.L_39 - .L_38)
	.align		4
.L_38:
        /*00f8*/ 	.word	index@(.nv.constant0._ZN9flashcore12v9_warp_spec32fused_attention_warp_spec_kernelEPK6__halfS3_S3_PS1_iiiif)
        /*00fc*/ 	.short	0x0380
        /*00fe*/ 	.short	0x0034


	//----- nvinfo : EIATTR_SW_WAR
	.align		4
.L_39:
        /*0100*/ 	.byte	0x04, 0x36
        /*0102*/ 	.short	(.L_41 - .L_40)
.L_40:
        /*0104*/ 	.word	0x00000008
.L_41:


//--------------------- .nv.callgraph             --------------------------
	.section	.nv.callgraph,"",@"SHT_CUDA_CALLGRAPH"
	.align	4
	.sectionentsize	8
	.align		4
        /*0000*/ 	.word	0x00000000
	.align		4
        /*0004*/ 	.word	0xffffffff
	.align		4
        /*0008*/ 	.word	0x00000000
	.align		4
        /*000c*/ 	.word	0xfffffffe
	.align		4
        /*0010*/ 	.word	0x00000000
	.align		4
        /*0014*/ 	.word	0xfffffffd
	.align		4
        /*0018*/ 	.word	0x00000000
	.align		4
        /*001c*/ 	.word	0xfffffffc


//--------------------- .text._ZN9flashcore12v9_warp_spec32fused_attention_warp_spec_kernelEPK6__halfS3_S3_PS1_iiiif --------------------------
	.section	.text._ZN9flashcore12v9_warp_spec32fused_attention_warp_spec_kernelEPK6__halfS3_S3_PS1_iiiif,"ax",@progbits
	.align	128
        .global         _ZN9flashcore12v9_warp_spec32fused_attention_warp_spec_kernelEPK6__halfS3_S3_PS1_iiiif
        .type           _ZN9flashcore12v9_warp_spec32fused_attention_warp_spec_kernelEPK6__halfS3_S3_PS1_iiiif,@function
        .size           _ZN9flashcore12v9_warp_spec32fused_attention_warp_spec_kernelEPK6__halfS3_S3_PS1_iiiif,(.L_x_105 - _ZN9flashcore12v9_warp_spec32fused_attention_warp_spec_kernelEPK6__halfS3_S3_PS1_iiiif)
        .other          _ZN9flashcore12v9_warp_spec32fused_attention_warp_spec_kernelEPK6__halfS3_S3_PS1_iiiif,@"STO_CUDA_ENTRY STV_DEFAULT"
_ZN9flashcore12v9_warp_spec32fused_attention_warp_spec_kernelEPK6__halfS3_S3_PS1_iiiif:
.text._ZN9flashcore12v9_warp_spec32fused_attention_warp_spec_kernelEPK6__halfS3_S3_PS1_iiiif:
[----:B------:R-:W0:Y:S08]  /*0000*/  LDC R1, c[0x0][0x37c] ;  /* 0x0000df00ff017b82 */ /* 0x000e300000000800 */
[----:B------:R-:W1:Y:S01]  /*0010*/  S2UR UR5, SR_CgaCtaId ;  /* 0x00000000000579c3 */ /* 0x000e620000008800 */
[----:B------:R-:W-:Y:S01]  /*0020*/  UMOV UR4, 0x400 ;  /* 0x0000040000047882 */ /* 0x000fe20000000000 */
[----:B0-----:R-:W-:-:S06]  /*0030*/  VIADD R1, R1, 0xffffffa8 ;  /* 0xffffffa801017836 */ /* 0x001fcc0000000000 */
[----:B------:R-:W0:Y:S08]  /*0040*/  LDC R4, c[0x0][0x3a4] ;  /* 0x0000e900ff047b82 */ /* 0x000e300000000800 */
[----:B------:R-:W2:Y:S01]  /*0050*/  S2UR UR6, SR_SWINHI ;  /* 0x00000000000679c3 */ /* 0x000ea20000002f00 */
[----:B-1----:R-:W-:-:S07]  /*0060*/  ULEA UR4, UR5, UR4, 0x18 ;  /* 0x0000000405047291 */ /* 0x002fce000f8ec0ff */
[----:B------:R-:W1:Y:S01]  /*0070*/  S2UR UR11, SR_CTAID.X ;  /* 0x00000000000b79c3 */ /* 0x000e620000002500 */
[----:B0-----:R-:W0:Y:S01]  /*0080*/  I2F.U32.RP R0, R4 ;  /* 0x0000000400007306 */ /* 0x001e220000209000 */
[----:B------:R-:W-:Y:S01]  /*0090*/  ISETP.NE.U32.AND P2, PT, R4, RZ, PT ;  /* 0x000000ff0400720c */ /* 0x000fe20003f45070 */
[----:B------:R-:W-:Y:S01]  /*00a0*/  UMOV UR4, UR4 ;  /* 0x0000000400047c82 */ /* 0x000fe20008000000 */
[----:B--2---:R-:W-:Y:S01]  /*00b0*/  UMOV UR5, UR6 ;  /* 0x0000000600057c82 */ /* 0x004fe20008000000 */
[----:B------:R-:W-:-:S04]  /*00c0*/  UIADD3 UR4, UP0, UPT, UR4, 0xf, URZ ;  /* 0x0000000f04047890 */ /* 0x000fc8000ff1e0ff */
[----:B------:R-:W-:Y:S01]  /*00d0*/  ULOP3.LUT UR7, UR4, 0xfffffff0, URZ, 0xc0, !UPT ;  /* 0xfffffff004077892 */ /* 0x000fe2000f8ec0ff */
[----:B0-----:R-:W0:Y:S01]  /*00e0*/  MUFU.RCP R0, R0 ;  /* 0x0000000000007308 */ /* 0x001e220000001000 */
[----:B------:R-:W-:Y:S02]  /*00f0*/  UIADD3.X UR5, UPT, UPT, URZ, UR5, URZ, UP0, !UPT ;  /* 0x00000005ff057290 */ /* 0x000fe400087fe4ff */
[----:B------:R-:W-:Y:S02]  /*0100*/  UIADD3 UR4, UP3, UPT, UR7, 0x1b0f, URZ ;  /* 0x00001b0f07047890 */ /* 0x000fe4000ff7e0ff */
[----:B------:R-:W-:Y:S02]  /*0110*/  IMAD.U32 R94, RZ, RZ, UR7 ;  /* 0x00000007ff5e7e24 */ /* 0x000fe4000f8e00ff */
[----:B------:R-:W-:Y:S01]  /*0120*/  ULOP3.LUT UR8, UR4, 0xfffffff0, URZ, 0xc0, !UPT ;  /* 0xfffffff004087892 */ /* 0x000fe2000f8ec0ff */
[----:B------:R-:W-:Y:S01]  /*0130*/  IMAD.U32 R95, RZ, RZ, UR5 ;  /* 0x00000005ff5f7e24 */ /* 0x000fe2000f8e00ff */
[----:B------:R-:W-:-:S02]  /*0140*/  UIADD3.X UR6, UPT, UPT, URZ, UR5, URZ, UP3, !UPT ;  /* 0x00000005ff067290 */ /* 0x000fc40009ffe4ff */
[----:B------:R-:W-:Y:S02]  /*0150*/  UIADD3 UR4, UP2, UPT, UR8, 0x1b0f, URZ ;  /* 0x00001b0f08047890 */ /* 0x000fe4000ff5e0ff */
[----:B------:R-:W-:Y:S01]  /*0160*/  MOV R114, UR8 ;  /* 0x0000000800727c02 */ /* 0x000fe20008000f00 */
[----:B------:R2:W-:Y:S01]  /*0170*/  STL.64 [R1], R94 ;  /* 0x0000005e01007387 */ /* 0x0005e20000100a00 */
[----:B------:R-:W-:Y:S01]  /*0180*/  ULOP3.LUT UR9, UR4, 0xfffffff0, URZ, 0xc0, !UPT ;  /* 0xfffffff004097892 */ /* 0x000fe2000f8ec0ff */
[----:B------:R-:W-:Y:S01]  /*0190*/  IMAD.U32 R115, RZ, RZ, UR6 ;  /* 0x00000006ff737e24 */ /* 0x000fe2000f8e00ff */
[----:B------:R-:W-:Y:S01]  /*01a0*/  UIADD3.X UR6, UPT, UPT, URZ, UR6, URZ, UP2, !UPT ;  /* 0x00000006ff067290 */ /* 0x000fe200097fe4ff */
[----:B0-----:R-:W-:Y:S01]  /*01b0*/  VIADD R2, R0, 0xffffffe ;  /* 0x0ffffffe00027836 */ /* 0x001fe20000000000 */
[----:B------:R-:W-:Y:S02]  /*01c0*/  UIADD3 UR4, UP1, UPT, UR9, 0x1b0f, URZ ;  /* 0x00001b0f09047890 */ /* 0x000fe4000ff3e0ff */
[----:B------:R-:W-:Y:S01]  /*01d0*/  IMAD.U32 R112, RZ, RZ, UR9 ;  /* 0x00000009ff707e24 */ /* 0x000fe2000f8e00ff */
[----:B------:R0:W3:Y:S01]  /*01e0*/  F2I.FTZ.U32.TRUNC.NTZ R3, R2 ;  /* 0x0000000200037305 */ /* 0x0000e2000021f000 */
[----:B------:R-:W-:Y:S01]  /*01f0*/  ULOP3.LUT UR10, UR4, 0xfffffff0, URZ, 0xc0, !UPT ;  /* 0xfffffff0040a7892 */ /* 0x000fe2000f8ec0ff */
[----:B------:R-:W-:Y:S01]  /*0200*/  MOV R113, UR6 ;  /* 0x0000000600717c02 */ /* 0x000fe20008000f00 */
[----:B------:R-:W-:Y:S01]  /*0210*/  UIADD3.X UR5, UPT, UPT, URZ, UR6, URZ, UP1, !UPT ;  /* 0x00000006ff057290 */ /* 0x000fe20008ffe4ff */
[----:B------:R2:W-:Y:S01]  /*0220*/  STL.64 [R1+0x8], R114 ;  /* 0x0000087201007387 */ /* 0x0005e20000100a00 */
[----:B------:R-:W-:-:S02]  /*0230*/  UIADD3 UR4, UP0, UPT, UR10, 0x1b0f, URZ ;  /* 0x00001b0f0a047890 */ /* 0x000fc4000ff1e0ff */
[----:B------:R-:W-:Y:S01]  /*0240*/  IMAD.U32 R110, RZ, RZ, UR10 ;  /* 0x0000000aff6e7e24 */ /* 0x000fe2000f8e00ff */
[----:B------:R2:W-:Y:S01]  /*0250*/  STL.64 [R1+0x10], R112 ;  /* 0x0000107001007387 */ /* 0x0005e20000100a00 */
[----:B------:R-:W-:Y:S01]  /*0260*/  ULOP3.LUT UR7, UR4, 0xfffffff0, URZ, 0xc0, !UPT ;  /* 0xfffffff004077892 */ /* 0x000fe2000f8ec0ff */
[----:B0-----:R-:W-:Y:S02]  /*0270*/  IMAD.MOV.U32 R2, RZ, RZ, RZ ;  /* 0x000000ffff027224 */ /* 0x001fe400078e00ff */
[----:B------:R-:W-:Y:S01]  /*0280*/  IMAD.U32 R111, RZ, RZ, UR5 ;  /* 0x00000005ff6f7e24 */ /* 0x000fe2000f8e00ff */
[----:B------:R-:W-:Y:S01]  /*0290*/  UIADD3 UR4, UP2, UPT, UR7, 0x1b0f, URZ ;  /* 0x00001b0f07047890 */ /* 0x000fe2000ff5e0ff */
[----:B---3--:R-:W-:Y:S01]  /*02a0*/  IADD3 R5, PT, PT, RZ, -R3, RZ ;  /* 0x80000003ff057210 */ /* 0x008fe20007ffe0ff */
[----:B------:R-:W-:Y:S01]  /*02b0*/  UIADD3.X UR5, UPT, UPT, URZ, UR5, URZ, UP0, !UPT ;  /* 0x00000005ff057290 */ /* 0x000fe200087fe4ff */
[----:B------:R-:W-:Y:S01]  /*02c0*/  MOV R108, UR7 ;  /* 0x00000007006c7c02 */ /* 0x000fe20008000f00 */
[----:B------:R-:W-:Y:S01]  /*02d0*/  ULOP3.LUT UR8, UR4, 0xfffffff0, URZ, 0xc0, !UPT ;  /* 0xfffffff004087892 */ /* 0x000fe2000f8ec0ff */
[----:B------:R2:W-:Y:S01]  /*02e0*/  STL.64 [R1+0x18], R110 ;  /* 0x0000186e01007387 */ /* 0x0005e20000100a00 */
[----:B------:R-:W-:Y:S01]  /*02f0*/  IMAD R5, R5, R4, RZ ;  /* 0x0000000405057224 */ /* 0x000fe200078e02ff */
[----:B------:R-:W-:-:S02]  /*0300*/  UIADD3.X UR16, UPT, UPT, URZ, UR5, URZ, UP2, !UPT ;  /* 0x00000005ff107290 */ /* 0x000fc400097fe4ff */
[----:B------:R-:W-:Y:S01]  /*0310*/  IMAD.U32 R109, RZ, RZ, UR5 ;  /* 0x00000005ff6d7e24 */ /* 0x000fe2000f8e00ff */
[----:B------:R-:W-:Y:S01]  /*0320*/  UIADD3 UR4, UP1, UPT, UR8, 0x240f, URZ ;  /* 0x0000240f08047890 */ /* 0x000fe2000ff3e0ff */
[----:B------:R-:W-:Y:S01]  /*0330*/  IMAD.HI.U32 R0, R3, R5, R2 ;  /* 0x0000000503007227 */ /* 0x000fe200078e0002 */
[----:B------:R-:W-:Y:S01]  /*0340*/  MOV R106, UR8 ;  /* 0x00000008006a7c02 */ /* 0x000fe20008000f00 */
[----:B------:R-:W0:Y:S01]  /*0350*/  S2R R5, SR_TID.X ;  /* 0x0000000000057919 */ /* 0x000e220000002100 */
[----:B------:R-:W-:Y:S01]  /*0360*/  ULOP3.LUT UR6, UR4, 0xfffffff0, URZ, 0xc0, !UPT ;  /* 0xfffffff004067892 */ /* 0x000fe2000f8ec0ff */
[----:B------:R-:W-:Y:S01]  /*0370*/  IMAD.U32 R107, RZ, RZ, UR16 ;  /* 0x00000010ff6b7e24 */ /* 0x000fe2000f8e00ff */
[----:B------:R-:W-:Y:S01]  /*0380*/  UIADD3.X UR15, UPT, UPT, URZ, UR16, URZ, UP1, !UPT ;  /* 0x00000010ff0f7290 */ /* 0x000fe20008ffe4ff */
[----:B-1----:R-:W-:Y:S01]  /*0390*/  IMAD.HI.U32 R0, R0, UR11, RZ ;  /* 0x0000000b00007c27 */ /* 0x002fe2000f8e00ff */
[----:B------:R-:W-:Y:S01]  /*03a0*/  UIADD3 UR4, UP0, UPT, UR6, 0x120f, URZ ;  /* 0x0000120f06047890 */ /* 0x000fe2000ff1e0ff */
[----:B------:R2:W-:Y:S02]  /*03b0*/  STL.64 [R1+0x20], R108 ;  /* 0x0000206c01007387 */ /* 0x0005e40000100a00 */
[----:B------:R-:W-:Y:S01]  /*03c0*/  IMAD.MOV R3, RZ, RZ, -R0 ;  /* 0x000000ffff037224 */ /* 0x000fe200078e0a00 */
[----:B------:R-:W-:Y:S01]  /*03d0*/  ULOP3.LUT UR7, UR4, 0xfffffff0, URZ, 0xc0, !UPT ;  /* 0xfffffff004077892 */ /* 0x000fe2000f8ec0ff */
[----:B------:R-:W-:Y:S01]  /*03e0*/  IMAD.U32 R104, RZ, RZ, UR6 ;  /* 0x00000006ff687e24 */ /* 0x000fe2000f8e00ff */
[----:B------:R-:W-:Y:S01]  /*03f0*/  UIADD3.X UR5, UPT, UPT, URZ, UR15, URZ, UP0, !UPT ;  /* 0x0000000fff057290 */ /* 0x000fe200087fe4ff */
[----:B------:R-:W-:Y:S01]  /*0400*/  IMAD R3, R4, R3, UR11 ;  /* 0x0000000b04037e24 */ /* 0x000fe2000f8e0203 */
[----:B------:R-:W-:Y:S01]  /*0410*/  UIADD3 UR4, UP2, UPT, UR7, 0xcf, URZ ;  /* 0x000000cf07047890 */ /* 0x000fe2000ff5e0ff */
[----:B------:R-:W-:Y:S01]  /*0420*/  MOV R105, UR15 ;  /* 0x0000000f00697c02 */ /* 0x000fe20008000f00 */
[----:B------:R-:W-:Y:S01]  /*0430*/  IMAD.U32 R88, RZ, RZ, UR7 ;  /* 0x00000007ff587e24 */ /* 0x000fe2000f8e00ff */
[----:B------:R2:W-:Y:S01]  /*0440*/  STL.64 [R1+0x28], R106 ;  /* 0x0000286a01007387 */ /* 0x0005e20000100a00 */
[----:B------:R-:W-:Y:S01]  /*0450*/  ULOP3.LUT UR9, UR4, 0xfffffff0, URZ, 0xc0, !UPT ;  /* 0xfffffff004097892 */ /* 0x000fe2000f8ec0ff */
[----:B------:R-:W-:Y:S01]  /*0460*/  ISETP.GE.U32.AND P0, PT, R3, R4, PT ;  /* 0x000000040300720c */ /* 0x000fe20003f06070 */
[----:B------:R-:W-:Y:S01]  /*0470*/  IMAD.U32 R89, RZ, RZ, UR5 ;  /* 0x00000005ff597e24 */ /* 0x000fe2000f8e00ff */
[----:B------:R-:W-:Y:S01]  /*0480*/  UIADD3.X UR5, UPT, UPT, URZ, UR5, URZ, UP2, !UPT ;  /* 0x00000005ff057290 */ /* 0x000fe200097fe4ff */
[----:B------:R2:W-:Y:S01]  /*0490*/  STL.64 [R1+0x30], R104 ;  /* 0x0000306801007387 */ /* 0x0005e20000100a00 */
[----:B------:R-:W-:-:S02]  /*04a0*/  UIADD3 UR4, UP0, UPT, UR9, 0xcf, URZ ;  /* 0x000000cf09047890 */ /* 0x000fc4000ff1e0ff */
[----:B------:R-:W-:Y:S01]  /*04b0*/  MOV R102, UR9 ;  /* 0x0000000900667c02 */ /* 0x000fe20008000f00 */
[----:B------:R-:W-:Y:S01]  /*04c0*/  IMAD.MOV.U32 R2, RZ, RZ, R1 ;  /* 0x000000ffff027224 */ /* 0x000fe200078e0001 */
[----:B------:R2:W-:Y:S01]  /*04d0*/  STL.64 [R1+0x38], R88 ;  /* 0x0000385801007387 */ /* 0x0005e20000100a00 */
[----:B------:R-:W-:Y:S01]  /*04e0*/  ULOP3.LUT UR7, UR4, 0xfffffff0, URZ, 0xc0, !UPT ;  /* 0xfffffff004077892 */ /* 0x000fe2000f8ec0ff */
[----:B------:R-:W-:Y:S01]  /*04f0*/  IMAD.U32 R103, RZ, RZ, UR5 ;  /* 0x00000005ff677e24 */ /* 0x000fe2000f8e00ff */
[----:B------:R-:W-:Y:S02]  /*0500*/  UIADD3.X UR12, UPT, UPT, URZ, UR5, URZ, UP0, !UPT ;  /* 0x00000005ff0c7290 */ /* 0x000fe400087fe4ff */
[----:B------:R-:W-:Y:S01]  /*0510*/  UIADD3 UR4, UP1, UPT, UR7, 0x300f, URZ ;  /* 0x0000300f07047890 */ /* 0x000fe2000ff3e0ff */
[-C--:B------:R-:W-:Y:S01]  /*0520*/  @P0 IADD3 R3, PT, PT, R3, -R4.reuse, RZ ;  /* 0x8000000403030210 */ /* 0x080fe20007ffe0ff */
[----:B------:R-:W-:Y:S01]  /*0530*/  IMAD.U32 R100, RZ, RZ, UR7 ;  /* 0x00000007ff647e24 */ /* 0x000fe2000f8e00ff */
[----:B------:R2:W-:Y:S01]  /*0540*/  STL.64 [R1+0x40], R102 ;  /* 0x0000406601007387 */ /* 0x0005e20000100a00 */
[----:B------:R-:W-:Y:S01]  /*0550*/  ULOP3.LUT UR10, UR4, 0xfffffff0, URZ, 0xc0, !UPT ;  /* 0xfffffff0040a7892 */ /* 0x000fe2000f8ec0ff */
[----:B------:R-:W-:Y:S01]  /*0560*/  ISETP.GE.U32.AND P1, PT, R3, R4, PT ;  /* 0x000000040300720c */ /* 0x000fe20003f26070 */
[----:B------:R-:W-:-:S02]  /*0570*/  UIADD3.X UR14, UPT, UPT, URZ, UR12, URZ, UP1, !UPT ;  /* 0x0000000cff0e7290 */ /* 0x000fc40008ffe4ff */
[----:B------:R-:W-:Y:S01]  /*0580*/  MOV R101, UR12 ;  /* 0x0000000c00657c02 */ /* 0x000fe20008000f00 */
[----:B------:R-:W-:Y:S01]  /*0590*/  @P0 VIADD R0, R0, 0x1 ;  /* 0x0000000100000836 */ /* 0x000fe20000000000 */
[----:B0-----:R-:W-:Y:S01]  /*05a0*/  ISETP.GT.U32.AND P0, PT, R5, 0x17f, PT ;  /* 0x0000017f0500780c */ /* 0x001fe20003f04070 */
[----:B------:R-:W-:Y:S01]  /*05b0*/  IMAD.U32 R98, RZ, RZ, UR10 ;  /* 0x0000000aff627e24 */ /* 0x000fe2000f8e00ff */
[----:B------:R-:W0:Y:S01]  /*05c0*/  LDCU.64 UR12, c[0x0][0x358] ;  /* 0x00006b00ff0c77ac */ /* 0x000e220008000a00 */
[----:B------:R-:W-:Y:S01]  /*05d0*/  IMAD.U32 R99, RZ, RZ, UR14 ;  /* 0x0000000eff637e24 */ /* 0x000fe2000f8e00ff */
[----:B------:R2:W-:Y:S04]  /*05e0*/  STL.64 [R1+0x48], R100 ;  /* 0x0000486401007387 */ /* 0x0005e80000100a00 */
[----:B------:R2:W-:Y:S01]  /*05f0*/  STL.64 [R1+0x50], R98 ;  /* 0x0000506201007387 */ /* 0x0005e20000100a00 */
[----:B------:R-:W-:-:S02]  /*0600*/  @P1 IADD3 R0, PT, PT, R0, 0x1, RZ ;  /* 0x0000000100001810 */ /* 0x000fc40007ffe0ff */
[----:B------:R-:W-:-:S05]  /*0610*/  @!P2 LOP3.LUT R0, RZ, R4, RZ, 0x33, !PT ;  /* 0x00000004ff00a212 */ /* 0x000fca00078e33ff */
[----:B------:R-:W-:-:S04]  /*0620*/  IMAD.MOV R3, RZ, RZ, -R0 ;  /* 0x000000ffff037224 */ /* 0x000fc800078e0a00 */
[----:B------:R-:W-:Y:S01]  /*0630*/  IMAD R3, R4, R3, UR11 ;  /* 0x0000000b04037e24 */ /* 0x000fe2000f8e0203 */
[----:B0-2---:R-:W-:Y:S06]  /*0640*/  @P0 BRA `(.L_x_0) ;  /* 0x0000003800800947 */ /* 0x005fec0003800000 */
[----:B------:R-:W0:Y:S01]  /*0650*/  S2R R7, SR_CTAID.Y ;  /* 0x0000000000077919 */ /* 0x000e220000002600 */
[----:B------:R-:W1:Y:S01]  /*0660*/  LDC.64 R16, c[0x0][0x3a8] ;  /* 0x0000ea00ff107b82 */ /* 0x000e620000000a00 */
[----:B------:R-:W-:Y:S01]  /*0670*/  LOP3.LUT R12, R5, 0x1e0, RZ, 0xc0, !PT ;  /* 0x000001e0050c7812 */ /* 0x000fe200078ec0ff */
[----:B------:R-:W-:Y:S01]  /*0680*/  BSSY.RECONVERGENT B0, `(.L_x_1) ;  /* 0x00000e8000007945 */ /* 0x000fe20003800200 */
[----:B-1----:R-:W-:Y:S02]  /*0690*/  IMAD R11, R17, R16, RZ ;  /* 0x00000010110b7224 */ /* 0x002fe400078e02ff */
[----:B0-----:R-:W-:-:S05]  /*06a0*/  IMAD R6, R7, -0x30, R16 ;  /* 0xffffffd007067824 */ /* 0x001fca00078e0210 */
[----:B------:R-:W-:-:S05]  /*06b0*/  VIMNMX R6, PT, PT, R6, 0x30, PT ;  /* 0x0000003006067848 */ /* 0x000fca0003fe0100 */
[----:B------:R-:W-:-:S05]  /*06c0*/  IMAD R8, R6, R17, 0x7 ;  /* 0x0000000706087424 */ /* 0x000fca00078e0211 */
[----:B------:R-:W-:-:S04]  /*06d0*/  SHF.R.S32.HI R9, RZ, 0x1f, R8 ;  /* 0x0000001fff097819 */ /* 0x000fc80000011408 */
[----:B------:R-:W-:Y:S01]  /*06e0*/  LEA.HI R28, R9, R8, RZ, 0x3 ;  /* 0x00000008091c7211 */ /* 0x000fe200078f18ff */
[----:B------:R-:W-:Y:S01]  /*06f0*/  IMAD R8, R0, R4, R3 ;  /* 0x0000000400087224 */ /* 0x000fe200078e0203 */
[----:B------:R-:W-:Y:S02]  /*0700*/  LOP3.LUT R9, R12, 0x1f, R5, 0xf8, !PT ;  /* 0x0000001f0c097812 */ /* 0x000fe400078ef805 */
[----:B------:R-:W-:Y:S01]  /*0710*/  SHF.R.S32.HI R28, RZ, 0x3, R28 ;  /* 0x00000003ff1c7819 */ /* 0x000fe2000001141c */
[----:B------:R-:W-:-:S03]  /*0720*/  IMAD R8, R8, R11, RZ ;  /* 0x0000000b08087224 */ /* 0x000fc600078e02ff */
[----:B------:R-:W-:Y:S02]  /*0730*/  ISETP.GE.AND P0, PT, R9, R28, PT ;  /* 0x0000001c0900720c */ /* 0x000fe40003f06270 */
[----:B------:R-:W-:-:S11]  /*0740*/  SHF.R.S32.HI R10, RZ, 0x1f, R8 ;  /* 0x0000001fff0a7819 */ /* 0x000fd60000011408 */
[----:B------:R-:W-:Y:S05]  /*0750*/  @P0 BRA `(.L_x_2) ;  /* 0x0000000c00680947 */ /* 0x000fea0003800000 */
[----:B------:R-:W-:Y:S01]  /*0760*/  VIADDMNMX.U32 R11, R9, 0x180, R28, !PT ;  /* 0x00000180090b7846 */ /* 0x000fe2000780001c */
[----:B------:R-:W-:Y:S03]  /*0770*/  BSSY.RECONVERGENT B1, `(.L_x_3) ;  /* 0x0000045000017945 */ /* 0x000fe60003800200 */
[----:B------:R-:W-:-:S04]  /*0780*/  IADD3 R14, PT, PT, R11, -0x180, RZ ;  /* 0xfffffe800b0e7810 */ /* 0x000fc80007ffe0ff */
[----:B------:R-:W-:-:S04]  /*0790*/  ISETP.NE.AND P0, PT, R14, R9, PT ;  /* 0x000000090e00720c */ /* 0x000fc80003f05270 */
[----:B------:R-:W-:-:S04]  /*07a0*/  SEL R11, RZ, 0x1, !P0 ;  /* 0x00000001ff0b7807 */ /* 0x000fc80004000000 */
[----:B------:R-:W-:-:S05]  /*07b0*/  IADD3 R14, PT, PT, R14, -R9, -R11 ;  /* 0x800000090e0e7210 */ /* 0x000fca0007ffe80b */
[----:B------:R-:W-:-:S05]  /*07c0*/  IMAD.HI.U32 R14, R14, -0x55555555, RZ ;  /* 0xaaaaaaab0e0e7827 */ /* 0x000fca00078e00ff */
[----:B------:R-:W-:-:S04]  /*07d0*/  LEA.HI R14, R14, R11, RZ, 0x18 ;  /* 0x0000000b0e0e7211 */ /* 0x000fc800078fc0ff */
[C---:B------:R-:W-:Y:S02]  /*07e0*/  LOP3.LUT R11, R14.reuse, 0x3, RZ, 0xc0, !PT ;  /* 0x000000030e0b7812 */ /* 0x040fe400078ec0ff */
[----:B------:R-:W-:Y:S02]  /*07f0*/  ISETP.GE.U32.AND P1, PT, R14, 0x3, PT ;  /* 0x000000030e00780c */ /* 0x000fe40003f26070 */
[----:B------:R-:W-:Y:S01]  /*0800*/  ISETP.NE.AND P0, PT, R11, 0x3, PT ;  /* 0x000000030b00780c */ /* 0x000fe20003f05270 */
[----:B------:R-:W-:-:S12]  /*0810*/  IMAD.MOV.U32 R11, RZ, RZ, R9 ;  /* 0x000000ffff0b7224 */ /* 0x000fd800078e0009 */
[----:B------:R-:W-:Y:S05]  /*0820*/  @!P0 BRA `(.L_x_4) ;  /* 0x0000000000e48947 */ /* 0x000fea0003800000 */
[----:B------:R-:W-:Y:S02]  /*0830*/  IABS R22, R17 ;  /* 0x0000001100167213 */ /* 0x000fe40000000000 */
[----:B------:R-:W-:Y:S01]  /*0840*/  IADD3 R11, PT, PT, R14, 0x1, RZ ;  /* 0x000000010e0b7810 */ /* 0x000fe20007ffe0ff */
[----:B------:R-:W0:Y:S01]  /*0850*/  LDC R17, c[0x0][0x3ac] ;  /* 0x0000eb00ff117b82 */ /* 0x000e220000000800 */
[----:B------:R-:W1:Y:S01]  /*0860*/  I2F.RP R16, R22 ;  /* 0x0000001600107306 */ /* 0x000e620000209400 */
[----:B------:R-:W-:Y:S02]  /*0870*/  LOP3.LUT R14, R5, 0xffff, RZ, 0xc0, !PT ;  /* 0x0000ffff050e7812 */ /* 0x000fe400078ec0ff */
[----:B------:R-:W-:Y:S02]  /*0880*/  LOP3.LUT R15, R11, 0x3, RZ, 0xc0, !PT ;  /* 0x000000030b0f7812 */ /* 0x000fe400078ec0ff */
[----:B------:R-:W-:Y:S02]  /*0890*/  SHF.R.U32.HI R14, RZ, 0x5, R14 ;  /* 0x00000005ff0e7819 */ /* 0x000fe4000001160e */
[----:B------:R-:W-:Y:S01]  /*08a0*/  LOP3.LUT R11, R5, 0x1f, RZ, 0xc0, !PT ;  /* 0x0000001f050b7812 */ /* 0x000fe200078ec0ff */
[----:B------:R-:W-:Y:S01]  /*08b0*/  IMAD R12, R15, 0x180, R12 ;  /* 0x000001800f0c7824 */ /* 0x000fe200078e020c */
[----:B------:R-:W-:Y:S01]  /*08c0*/  LOP3.LUT R14, R14, 0xf, RZ, 0xc0, !PT ;  /* 0x0000000f0e0e7812 */ /* 0x000fe200078ec0ff */
[----:B------:R-:W-:-:S04]  /*08d0*/  IMAD.MOV R20, RZ, RZ, -R15 ;  /* 0x000000ffff147224 */ /* 0x000fc800078e0a0f */
[----:B------:R-:W-:Y:S01]  /*08e0*/  IMAD R14, R14, 0x20, R11 ;  /* 0x000000200e0e7824 */ /* 0x000fe200078e020b */
[----:B-1----:R-:W1:Y:S01]  /*08f0*/  MUFU.RCP R16, R16 ;  /* 0x0000001000107308 */ /* 0x002e620000001000 */
[----:B------:R-:W-:Y:S01]  /*0900*/  IADD3 R11, PT, PT, R11, R12, RZ ;  /* 0x0000000c0b0b7210 */ /* 0x000fe20007ffe0ff */
[----:B------:R-:W-:Y:S02]  /*0910*/  IMAD.MOV.U32 R12, RZ, RZ, RZ ;  /* 0x000000ffff0c7224 */ /* 0x000fe400078e00ff */
[----:B-1----:R-:W-:Y:S01]  /*0920*/  VIADD R13, R16, 0xffffffe ;  /* 0x0ffffffe100d7836 */ /* 0x002fe20000000000 */
[----:B------:R-:W-:-:S05]  /*0930*/  SHF.L.U32 R16, R14, 0x3, RZ ;  /* 0x000000030e107819 */ /* 0x000fca00000006ff */
[----:B------:R-:W1:Y:S02]  /*0940*/  F2I.FTZ.U32.TRUNC.NTZ R13, R13 ;  /* 0x0000000d000d7305 */ /* 0x000e64000021f000 */
[----:B-1----:R-:W-:-:S04]  /*0950*/  IMAD.MOV R21, RZ, RZ, -R13 ;  /* 0x000000ffff157224 */ /* 0x002fc800078e0a0d */
[----:B------:R-:W-:-:S04]  /*0960*/  IMAD R21, R21, R22, RZ ;  /* 0x0000001615157224 */ /* 0x000fc800078e02ff */
[----:B0-----:R-:W-:-:S07]  /*0970*/  IMAD.HI.U32 R21, R13, R21, R12 ;  /* 0x000000150d157227 */ /* 0x001fce00078e000c */
.L_x_5:
[----:B0-----:R-:W-:Y:S02]  /*0980*/  IABS R14, R16 ;  /* 0x00000010000e7213 */ /* 0x001fe40000000000 */
[----:B------:R-:W-:-:S03]  /*0990*/  IABS R18, R17 ;  /* 0x0000001100127213 */ /* 0x000fc60000000000 */
[----:B------:R-:W-:-:S04]  /*09a0*/  IMAD.HI.U32 R12, R21, R14, RZ ;  /* 0x0000000e150c7227 */ /* 0x000fc800078e00ff */
[----:B------:R-:W-:-:S04]  /*09b0*/  IMAD.MOV R13, RZ, RZ, -R12 ;  /* 0x000000ffff0d7224 */ /* 0x000fc800078e0a0c */
[----:B------:R-:W-:-:S05]  /*09c0*/  IMAD R13, R18, R13, R14 ;  /* 0x0000000d120d7224 */ /* 0x000fca00078e020e */
[----:B------:R-:W-:-:S13]  /*09d0*/  ISETP.GT.U32.AND P2, PT, R22, R13, PT ;  /* 0x0000000d1600720c */ /* 0x000fda0003f44070 */
[----:B------:R-:W-:Y:S01]  /*09e0*/  @!P2 IMAD.IADD R13, R13, 0x1, -R18 ;  /* 0x000000010d0da824 */ /* 0x000fe200078e0a12 */
[----:B------:R-:W-:Y:S02]  /*09f0*/  @!P2 IADD3 R12, PT, PT, R12, 0x1, RZ ;  /* 0x000000010c0ca810 */ /* 0x000fe40007ffe0ff */
[----:B------:R-:W-:Y:S02]  /*0a00*/  ISETP.NE.AND P2, PT, R17, RZ, PT ;  /* 0x000000ff1100720c */ /* 0x000fe40003f45270 */
[----:B------:R-:W-:Y:S02]  /*0a10*/  ISETP.GE.U32.AND P0, PT, R13, R22, PT ;  /* 0x000000160d00720c */ /* 0x000fe40003f06070 */
[----:B------:R-:W-:-:S04]  /*0a20*/  LOP3.LUT R13, R16, R17, RZ, 0x3c, !PT ;  /* 0x00000011100d7212 */ /* 0x000fc800078e3cff */
[----:B------:R-:W-:-:S07]  /*0a30*/  ISETP.GE.AND P3, PT, R13, RZ, PT ;  /* 0x000000ff0d00720c */ /* 0x000fce0003f66270 */
[----:B------:R-:W-:-:S04]  /*0a40*/  @P0 VIADD R12, R12, 0x1 ;  /* 0x000000010c0c0836 */ /* 0x000fc80000000000 */
[----:B------:R-:W-:-:S05]  /*0a50*/  IMAD.MOV.U32 R23, RZ, RZ, R12 ;  /* 0x000000ffff177224 */ /* 0x000fca00078e000c */
[----:B------:R-:W-:Y:S02]  /*0a60*/  @!P3 IADD3 R23, PT, PT, -R23, RZ, RZ ;  /* 0x000000ff1717b210 */ /* 0x000fe40007ffe1ff */
[----:B------:R-:W-:-:S05]  /*0a70*/  @!P2 LOP3.LUT R23, RZ, R17, RZ, 0x33, !PT ;  /* 0x00000011ff17a212 */ /* 0x000fca00078e33ff */
[----:B------:R-:W-:-:S04]  /*0a80*/  IMAD.MOV R12, RZ, RZ, -R23 ;  /* 0x000000ffff0c7224 */ /* 0x000fc800078e0a17 */
[----:B------:R-:W-:-:S04]  /*0a90*/  IMAD R24, R17, R12, R16 ;  /* 0x0000000c11187224 */ /* 0x000fc800078e0210 */
[----:B------:R-:W-:-:S05]  /*0aa0*/  VIADD R12, R24, 0x8 ;  /* 0x00000008180c7836 */ /* 0x000fca0000000000 */
[----:B------:R-:W-:-:S04]  /*0ab0*/  ISETP.GT.AND P0, PT, R12, R17, PT ;  /* 0x000000110c00720c */ /* 0x000fc80003f04270 */
[----:B------:R-:W-:-:S13]  /*0ac0*/  ISETP.GE.OR P0, PT, R23, R6, P0 ;  /* 0x000000061700720c */ /* 0x000fda0000706670 */
[----:B------:R-:W0:Y:S01]  /*0ad0*/  @!P0 LDC.64 R18, c[0x0][0x380] ;  /* 0x0000e000ff128b82 */ /* 0x000e220000000a00 */
[----:B------:R-:W-:-:S04]  /*0ae0*/  @!P0 IMAD R12, R7, 0x30, R23 ;  /* 0x00000030070c8824 */ /* 0x000fc800078e0217 */
[----:B------:R-:W-:-:S05]  /*0af0*/  @!P0 IMAD R13, R12, R17, R24 ;  /* 0x000000110c0d8224 */ /* 0x000fca00078e0218 */
[----:B------:R-:W-:-:S04]  /*0b00*/  @!P0 IADD3 R14, P2, PT, R8, R13, RZ ;  /* 0x0000000d080e8210 */ /* 0x000fc80007f5e0ff */
[----:B------:R-:W-:Y:S02]  /*0b10*/  @!P0 LEA.HI.X.SX32 R13, R13, R10, 0x1, P2 ;  /* 0x0000000a0d0d8211 */ /* 0x000fe400010f0eff */
[----:B0-----:R-:W-:-:S04]  /*0b20*/  @!P0 LEA R12, P2, R14, R18, 0x1 ;  /* 0x000000120e0c8211 */ /* 0x001fc800078408ff */
[----:B------:R-:W-:-:S06]  /*0b30*/  @!P0 LEA.HI.X R13, R14, R19, R13, 0x1, P2 ;  /* 0x000000130e0d8211 */ /* 0x000fcc00010f0c0d */
[----:B------:R-:W2:Y:S01]  /*0b40*/  @!P0 LDG.E.128.CONSTANT R12, desc[UR12][R12.64] ;  /* 0x0000000c0c0c8981 */ /* 0x000ea2000c1e9d00 */
[----:B------:R-:W-:Y:S01]  /*0b50*/  @!P0 IMAD R19, R23, 0x48, R24 ;  /* 0x0000004817138824 */ /* 0x000fe200078e0218 */
[----:B------:R-:W-:Y:S01]  /*0b60*/  IADD3 R20, PT, PT, R20, 0x1, RZ ;  /* 0x0000000114147810 */ /* 0x000fe20007ffe0ff */
[----:B------:R-:W-:Y:S02]  /*0b70*/  VIADD R16, R16, 0xc00 ;  /* 0x00000c0010107836 */ /* 0x000fe40000000000 */
[----:B------:R-:W-:-:S05]  /*0b80*/  @!P0 IMAD.WIDE R18, R19, 0x2, R94 ;  /* 0x0000000213128825 */ /* 0x000fca00078e025e */
[----:B--2---:R0:W-:Y:S01]  /*0b90*/  @!P0 ST.E.128 desc[UR12][R18.64], R12 ;  /* 0x0000000c12008985 */ /* 0x0041e2000c101d0c */
[----:B------:R-:W-:-:S13]  /*0ba0*/  ISETP.NE.AND P0, PT, R20, RZ, PT ;  /* 0x000000ff1400720c */ /* 0x000fda0003f05270 */
[----:B------:R-:W-:Y:S05]  /*0bb0*/  @P0 BRA `(.L_x_5) ;  /* 0xfffffffc00700947 */ /* 0x000fea000383ffff */
.L_x_4:
[----:B------:R-:W-:Y:S05]  /*0bc0*/  BSYNC.RECONVERGENT B1 ;  /* 0x0000000000017941 */ /* 0x000fea0003800200 */
.L_x_3:
[----:B------:R-:W-:Y:S05]  /*0bd0*/  @!P1 BRA `(.L_x_2) ;  /* 0x0000000800489947 */ /* 0x000fea0003800000 */
[----:B------:R-:W-:Y:S01]  /*0be0*/  IABS R29, R17 ;  /* 0x00000011001d7213 */ /* 0x000fe20000000000 */
[----:B------:R-:W1:Y:S01]  /*0bf0*/  LDC R31, c[0x0][0x3ac] ;  /* 0x0000eb00ff1f7b82 */ /* 0x000e620000000800 */
[----:B------:R-:W-:Y:S01]  /*0c00*/  IMAD.MOV.U32 R32, RZ, RZ, RZ ;  /* 0x000000ffff207224 */ /* 0x000fe200078e00ff */
[----:B------:R-:W-:Y:S01]  /*0c10*/  LEA R30, R11, 0x1800, 0x3 ;  /* 0x000018000b1e7811 */ /* 0x000fe200078e18ff */
[----:B0-----:R-:W0:Y:S08]  /*0c20*/  I2F.RP R12, R29 ;  /* 0x0000001d000c7306 */ /* 0x001e300000209400 */
[----:B0-----:R-:W0:Y:S02]  /*0c30*/  MUFU.RCP R12, R12 ;  /* 0x0000000c000c7308 */ /* 0x001e240000001000 */
[----:B0-----:R-:W-:-:S06]  /*0c40*/  VIADD R33, R12, 0xffffffe ;  /* 0x0ffffffe0c217836 */ /* 0x001fcc0000000000 */
[----:B------:R-:W0:Y:S02]  /*0c50*/  F2I.FTZ.U32.TRUNC.NTZ R33, R33 ;  /* 0x0000002100217305 */ /* 0x000e24000021f000 */
[----:B0-----:R-:W-:-:S05]  /*0c60*/  IADD3 R14, PT, PT, RZ, -R33, RZ ;  /* 0x80000021ff0e7210 */ /* 0x001fca0007ffe0ff */
[----:B------:R-:W-:-:S04]  /*0c70*/  IMAD R13, R14, R29, RZ ;  /* 0x0000001d0e0d7224 */ /* 0x000fc800078e02ff */
[----:B-1----:R-:W-:-:S07]  /*0c80*/  IMAD.HI.U32 R32, R33, R13, R32 ;  /* 0x0000000d21207227 */ /* 0x002fce00078e0020 */
.L_x_6:
[----:B-1----:R-:W-:Y:S01]  /*0c90*/  IABS R25, R31 ;  /* 0x0000001f00197213 */ /* 0x002fe20000000000 */
[C---:B------:R-:W-:Y:S01]  /*0ca0*/  VIADD R26, R30.reuse, 0xc00 ;  /* 0x00000c001e1a7836 */ /* 0x040fe20000000000 */
[C---:B------:R-:W-:Y:S02]  /*0cb0*/  IADD3 R22, PT, PT, R30.reuse, -0x1800, RZ ;  /* 0xffffe8001e167810 */ /* 0x040fe40007ffe0ff */
[----:B------:R-:W0:Y:S01]  /*0cc0*/  I2F.RP R15, R25 ;  /* 0x00000019000f7306 */ /* 0x000e220000209400 */
[----:B------:R-:W-:Y:S02]  /*0cd0*/  IADD3 R24, PT, PT, R30, -0xc00, RZ ;  /* 0xfffff4001e187810 */ /* 0x000fe40007ffe0ff */
[----:B------:R-:W-:Y:S02]  /*0ce0*/  IABS R13, R22 ;  /* 0x00000016000d7213 */ /* 0x000fe40000000000 */
[----:B------:R-:W-:Y:S02]  /*0cf0*/  IABS R19, R24 ;  /* 0x0000001800137213 */ /* 0x000fe40000000000 */
[----:B------:R-:W-:Y:S01]  /*0d00*/  IABS R21, R30 ;  /* 0x0000001e00157213 */ /* 0x000fe20000000000 */
[----:B------:R-:W-:Y:S01]  /*0d10*/  IMAD.HI.U32 R12, R32, R13, RZ ;  /* 0x0000000d200c7227 */ /* 0x000fe200078e00ff */
[----:B------:R-:W-:-:S03]  /*0d20*/  IABS R23, R26 ;  /* 0x0000001a00177213 */ /* 0x000fc60000000000 */
[----:B------:R-:W-:Y:S02]  /*0d30*/  IMAD.MOV R14, RZ, RZ, -R12 ;  /* 0x000000ffff0e7224 */ /* 0x000fe400078e0a0c */
[----:B------:R-:W-:Y:S01]  /*0d40*/  IMAD.MOV.U32 R32, RZ, RZ, RZ ;  /* 0x000000ffff207224 */ /* 0x000fe200078e00ff */
[----:B0-----:R-:W0:Y:S01]  /*0d50*/  MUFU.RCP R15, R15 ;  /* 0x0000000f000f7308 */ /* 0x001e220000001000 */
[----:B------:R-:W-:-:S05]  /*0d60*/  IMAD R14, R25, R14, R13 ;  /* 0x0000000e190e7224 */ /* 0x000fca00078e020d */
[----:B------:R-:W-:Y:S01]  /*0d70*/  ISETP.GT.U32.AND P4, PT, R29, R14, PT ;  /* 0x0000000e1d00720c */ /* 0x000fe20003f84070 */
[----:B0-----:R-:W-:-:S12]  /*0d80*/  VIADD R33, R15, 0xffffffe ;  /* 0x0ffffffe0f217836 */ /* 0x001fd80000000000 */
[----:B------:R-:W-:Y:S01]  /*0d90*/  @!P4 IADD3 R14, PT, PT, R14, -R25, RZ ;  /* 0x800000190e0ec210 */ /* 0x000fe20007ffe0ff */
[----:B------:R-:W-:Y:S01]  /*0da0*/  @!P4 VIADD R12, R12, 0x1 ;  /* 0x000000010c0cc836 */ /* 0x000fe20000000000 */
[----:B------:R-:W0:Y:S02]  /*0db0*/  F2I.FTZ.U32.TRUNC.NTZ R33, R33 ;  /* 0x0000002100217305 */ /* 0x000e24000021f000 */
[----:B------:R-:W-:Y:S02]  /*0dc0*/  ISETP.GE.U32.AND P3, PT, R14, R29, PT ;  /* 0x0000001d0e00720c */ /* 0x000fe40003f66070 */
[----:B------:R-:W-:-:S11]  /*0dd0*/  MOV R29, R25 ;  /* 0x00000019001d7202 */ /* 0x000fd60000000f00 */
[----:B------:R-:W-:Y:S02]  /*0de0*/  @P3 VIADD R12, R12, 0x1 ;  /* 0x000000010c0c3836 */ /* 0x000fe40000000000 */
[----:B0-----:R-:W-:-:S04]  /*0df0*/  IMAD.MOV R16, RZ, RZ, -R33 ;  /* 0x000000ffff107224 */ /* 0x001fc800078e0a21 */
[----:B------:R-:W-:-:S04]  /*0e00*/  IMAD R13, R16, R25, RZ ;  /* 0x00000019100d7224 */ /* 0x000fc800078e02ff */
[----:B------:R-:W-:-:S06]  /*0e10*/  IMAD.HI.U32 R32, R33, R13, R32 ;  /* 0x0000000d21207227 */ /* 0x000fcc00078e0020 */
[----:B------:R-:W-:-:S04]  /*0e20*/  IMAD.HI.U32 R13, R32, R19, RZ ;  /* 0x00000013200d7227 */ /* 0x000fc800078e00ff */
[----:B------:R-:W-:Y:S02]  /*0e30*/  IMAD.MOV R16, RZ, RZ, -R13 ;  /* 0x000000ffff107224 */ /* 0x000fe400078e0a0d */
[----:B------:R-:W-:-:S04]  /*0e40*/  IMAD.HI.U32 R15, R32, R21, RZ ;  /* 0x00000015200f7227 */ /* 0x000fc800078e00ff */
[----:B------:R-:W-:Y:S01]  /*0e50*/  IMAD R14, R25, R16, R19 ;  /* 0x00000010190e7224 */ /* 0x000fe200078e0213 */
[----:B------:R-:W-:Y:S01]  /*0e60*/  LOP3.LUT R19, R22, R31, RZ, 0x3c, !PT ;  /* 0x0000001f16137212 */ /* 0x000fe200078e3cff */
[----:B------:R-:W-:-:S03]  /*0e70*/  IMAD.HI.U32 R17, R32, R23, RZ ;  /* 0x0000001720117227 */ /* 0x000fc600078e00ff */
[----:B------:R-:W-:Y:S01]  /*0e80*/  ISETP.GT.U32.AND P6, PT, R29, R14, PT ;  /* 0x0000000e1d00720c */ /* 0x000fe20003fc4070 */
[----:B------:R-:W-:Y:S01]  /*0e90*/  IMAD.MOV R18, RZ, RZ, -R15 ;  /* 0x000000ffff127224 */ /* 0x000fe200078e0a0f */
[----:B------:R-:W-:Y:S01]  /*0ea0*/  ISETP.GE.AND P0, PT, R19, RZ, PT ;  /* 0x000000ff1300720c */ /* 0x000fe20003f06270 */
[----:B------:R-:W-:Y:S01]  /*0eb0*/  IMAD.MOV R20, RZ, RZ, -R17 ;  /* 0x000000ffff147224 */ /* 0x000fe200078e0a11 */
[----:B------:R-:W-:Y:S01]  /*0ec0*/  LOP3.LUT R19, R24, R31, RZ, 0x3c, !PT ;  /* 0x0000001f18137212 */ /* 0x000fe200078e3cff */
[C---:B------:R-:W-:Y:S02]  /*0ed0*/  IMAD R16, R25.reuse, R18, R21 ;  /* 0x0000001219107224 */ /* 0x040fe400078e0215 */
[----:B------:R-:W-:Y:S01]  /*0ee0*/  IMAD R18, R25, R20, R23 ;  /* 0x0000001419127224 */ /* 0x000fe200078e0217 */
[----:B------:R-:W-:Y:S02]  /*0ef0*/  ISETP.GE.AND P3, PT, R19, RZ, PT ;  /* 0x000000ff1300720c */ /* 0x000fe40003f66270 */
[----:B------:R-:W-:-:S02]  /*0f00*/  ISETP.GT.U32.AND P2, PT, R29, R16, PT ;  /* 0x000000101d00720c */ /* 0x000fc40003f44070 */
[----:B------:R-:W-:Y:S01]  /*0f10*/  ISETP.GT.U32.AND P1, PT, R29, R18, PT ;  /* 0x000000121d00720c */ /* 0x000fe20003f24070 */
[----:B------:R-:W-:Y:S01]  /*0f20*/  @!P6 VIADD R13, R13, 0x1 ;  /* 0x000000010d0de836 */ /* 0x000fe20000000000 */
[----:B------:R-:W-:Y:S01]  /*0f30*/  @!P6 IADD3 R14, PT, PT, R14, -R25, RZ ;  /* 0x800000190e0ee210 */ /* 0x000fe20007ffe0ff */
[----:B------:R-:W-:Y:S01]  /*0f40*/  @!P0 IMAD.MOV R12, RZ, RZ, -R12 ;  /* 0x000000ffff0c8224 */ /* 0x000fe200078e0a0c */
[----:B------:R-:W-:Y:S02]  /*0f50*/  ISETP.NE.AND P0, PT, R31, RZ, PT ;  /* 0x000000ff1f00720c */ /* 0x000fe40003f05270 */
[----:B------:R-:W-:Y:S02]  /*0f60*/  ISETP.GE.U32.AND P5, PT, R14, R29, PT ;  /* 0x0000001d0e00720c */ /* 0x000fe40003fa6070 */
[----:B------:R-:W-:-:S03]  /*0f70*/  LOP3.LUT R14, R30, R31, RZ, 0x3c, !PT ;  /* 0x0000001f1e0e7212 */ /* 0x000fc600078e3cff */
[----:B------:R-:W-:Y:S02]  /*0f80*/  @!P2 IMAD.IADD R16, R16, 0x1, -R25 ;  /* 0x000000011010a824 */ /* 0x000fe400078e0a19 */
[----:B------:R-:W-:Y:S01]  /*0f90*/  @!P1 IADD3 R18, PT, PT, R18, -R25, RZ ;  /* 0x8000001912129210 */ /* 0x000fe20007ffe0ff */
[----:B------:R-:W-:Y:S01]  /*0fa0*/  @!P2 VIADD R15, R15, 0x1 ;  /* 0x000000010f0fa836 */ /* 0x000fe20000000000 */
[----:B------:R-:W-:Y:S02]  /*0fb0*/  @!P1 IADD3 R17, PT, PT, R17, 0x1, RZ ;  /* 0x0000000111119810 */ /* 0x000fe40007ffe0ff */
[-C--:B------:R-:W-:Y:S02]  /*0fc0*/  ISETP.GE.U32.AND P4, PT, R16, R29.reuse, PT ;  /* 0x0000001d1000720c */ /* 0x080fe40003f86070 */
[----:B------:R-:W-:Y:S02]  /*0fd0*/  ISETP.GE.U32.AND P6, PT, R18, R29, PT ;  /* 0x0000001d1200720c */ /* 0x000fe40003fc6070 */
[----:B------:R-:W-:-:S02]  /*0fe0*/  LOP3.LUT R18, R26, R31, RZ, 0x3c, !PT ;  /* 0x0000001f1a127212 */ /* 0x000fc400078e3cff */
[----:B------:R-:W-:Y:S02]  /*0ff0*/  @P5 IADD3 R13, PT, PT, R13, 0x1, RZ ;  /* 0x000000010d0d5810 */ /* 0x000fe40007ffe0ff */
[----:B------:R-:W-:Y:S02]  /*1000*/  ISETP.GE.AND P5, PT, R14, RZ, PT ;  /* 0x000000ff0e00720c */ /* 0x000fe40003fa6270 */
[----:B------:R-:W-:Y:S02]  /*1010*/  LOP3.LUT R16, RZ, R31, RZ, 0x33, !PT ;  /* 0x0000001fff107212 */ /* 0x000fe400078e33ff */
[----:B------:R-:W-:Y:S01]  /*1020*/  ISETP.GE.AND P2, PT, R18, RZ, PT ;  /* 0x000000ff1200720c */ /* 0x000fe20003f46270 */
[----:B------:R-:W-:Y:S01]  /*1030*/  @P4 VIADD R15, R15, 0x1 ;  /* 0x000000010f0f4836 */ /* 0x000fe20000000000 */
[----:B------:R-:W-:Y:S01]  /*1040*/  SEL R35, R16, R12, !P0 ;  /* 0x0000000c10237207 */ /* 0x000fe20004000000 */
[----:B------:R-:W-:Y:S01]  /*1050*/  @P6 VIADD R17, R17, 0x1 ;  /* 0x0000000111116836 */ /* 0x000fe20000000000 */
[----:B------:R-:W-:-:S03]  /*1060*/  @!P3 IADD3 R13, PT, PT, -R13, RZ, RZ ;  /* 0x000000ff0d0db210 */ /* 0x000fc60007ffe1ff */
[----:B------:R-:W-:Y:S01]  /*1070*/  IMAD.MOV R12, RZ, RZ, -R35 ;  /* 0x000000ffff0c7224 */ /* 0x000fe200078e0a23 */
[C---:B------:R-:W-:Y:S01]  /*1080*/  SEL R37, R16.reuse, R13, !P0 ;  /* 0x0000000d10257207 */ /* 0x040fe20004000000 */
[----:B------:R-:W-:Y:S02]  /*1090*/  @!P5 IMAD.MOV R15, RZ, RZ, -R15 ;  /* 0x000000ffff0fd224 */ /* 0x000fe400078e0a0f */
[----:B------:R-:W-:Y:S02]  /*10a0*/  IMAD R34, R31, R12, R22 ;  /* 0x0000000c1f227224 */ /* 0x000fe400078e0216 */
[----:B------:R-:W-:Y:S01]  /*10b0*/  @!P2 IADD3 R17, PT, PT, -R17, RZ, RZ ;  /* 0x000000ff1111a210 */ /* 0x000fe20007ffe1ff */
[----:B------:R-:W-:Y:S01]  /*10c0*/  IMAD.MOV R14, RZ, RZ, -R37 ;  /* 0x000000ffff0e7224 */ /* 0x000fe200078e0a25 */
[----:B------:R-:W-:Y:S01]  /*10d0*/  SEL R39, R16, R15, !P0 ;  /* 0x0000000f10277207 */ /* 0x000fe20004000000 */
[----:B------:R-:W-:Y:S01]  /*10e0*/  VIADD R12, R34, 0x8 ;  /* 0x00000008220c7836 */ /* 0x000fe20000000000 */
[----:B------:R-:W-:Y:S01]  /*10f0*/  SEL R41, R16, R17, !P0 ;  /* 0x0000001110297207 */ /* 0x000fe20004000000 */
[----:B------:R-:W-:-:S02]  /*1100*/  IMAD R36, R31, R14, R24 ;  /* 0x0000000e1f247224 */ /* 0x000fc400078e0218 */
[----:B------:R-:W-:Y:S01]  /*1110*/  IMAD.MOV R13, RZ, RZ, -R39 ;  /* 0x000000ffff0d7224 */ /* 0x000fe200078e0a27 */
[----:B------:R-:W-:Y:S02]  /*1120*/  IADD3 R14, PT, PT, -R41, RZ, RZ ;  /* 0x000000ff290e7210 */ /* 0x000fe40007ffe1ff */
[----:B------:R-:W-:Y:S01]  /*1130*/  ISETP.GT.AND P0, PT, R12, R31, PT ;  /* 0x0000001f0c00720c */ /* 0x000fe20003f04270 */
[----:B------:R-:W-:Y:S02]  /*1140*/  VIADD R12, R36, 0x8 ;  /* 0x00000008240c7836 */ /* 0x000fe40000000000 */
[----:B------:R-:W-:Y:S01]  /*1150*/  IMAD R38, R31, R13, R30 ;  /* 0x0000000d1f267224 */ /* 0x000fe200078e021e */
[----:B------:R-:W-:Y:S01]  /*1160*/  ISETP.GE.OR P0, PT, R35, R6, P0 ;  /* 0x000000062300720c */ /* 0x000fe20000706670 */
[----:B------:R-:W-:Y:S01]  /*1170*/  IMAD R40, R31, R14, R26 ;  /* 0x0000000e1f287224 */ /* 0x000fe200078e021a */
[----:B------:R-:W-:Y:S01]  /*1180*/  ISETP.GT.AND P1, PT, R12, R31, PT ;  /* 0x0000001f0c00720c */ /* 0x000fe20003f24270 */
[----:B------:R-:W-:-:S03]  /*1190*/  VIADD R12, R38, 0x8 ;  /* 0x00000008260c7836 */ /* 0x000fc60000000000 */
[----:B------:R-:W-:Y:S02]  /*11a0*/  IADD3 R14, PT, PT, R40, 0x8, RZ ;  /* 0x00000008280e7810 */ /* 0x000fe40007ffe0ff */
[-C--:B------:R-:W-:Y:S02]  /*11b0*/  ISETP.GE.OR P1, PT, R37, R6.reuse, P1 ;  /* 0x000000062500720c */ /* 0x080fe40000f26670 */
[-C--:B------:R-:W-:Y:S02]  /*11c0*/  ISETP.GT.AND P2, PT, R12, R31.reuse, PT ;  /* 0x0000001f0c00720c */ /* 0x080fe40003f44270 */
[----:B------:R-:W-:Y:S01]  /*11d0*/  ISETP.GT.AND P3, PT, R14, R31, PT ;  /* 0x0000001f0e00720c */ /* 0x000fe20003f64270 */
[----:B------:R-:W0:Y:S01]  /*11e0*/  @!P0 LDC.64 R22, c[0x0][0x380] ;  /* 0x0000e000ff168b82 */ /* 0x000e220000000a00 */
[-C--:B------:R-:W-:Y:S01]  /*11f0*/  ISETP.GE.OR P2, PT, R39, R6.reuse, P2 ;  /* 0x000000062700720c */ /* 0x080fe20001746670 */
[----:B------:R-:W-:Y:S01]  /*1200*/  @!P0 IMAD R12, R7, 0x30, R35 ;  /* 0x00000030070c8824 */ /* 0x000fe200078e0223 */
[----:B------:R-:W-:-:S03]  /*1210*/  ISETP.GE.OR P3, PT, R41, R6, P3 ;  /* 0x000000062900720c */ /* 0x000fc60001f66670 */
[----:B------:R-:W-:Y:S02]  /*1220*/  @!P0 IMAD R13, R12, R31, R34 ;  /* 0x0000001f0c0d8224 */ /* 0x000fe400078e0222 */
[----:B------:R-:W1:Y:S01]  /*1230*/  @!P1 LDC.64 R24, c[0x0][0x380] ;  /* 0x0000e000ff189b82 */ /* 0x000e620000000a00 */
[C---:B------:R-:W-:Y:S02]  /*1240*/  @!P1 IMAD R12, R7.reuse, 0x30, R37 ;  /* 0x00000030070c9824 */ /* 0x040fe400078e0225 */
[----:B------:R-:W-:Y:S02]  /*1250*/  @!P0 IADD3 R18, P4, PT, R8, R13, RZ ;  /* 0x0000000d08128210 */ /* 0x000fe40007f9e0ff */
[-C--:B------:R-:W-:Y:S02]  /*1260*/  @!P1 IMAD R15, R12, R31.reuse, R36 ;  /* 0x0000001f0c0f9224 */ /* 0x080fe400078e0224 */
[C---:B------:R-:W-:Y:S01]  /*1270*/  @!P2 IMAD R14, R7.reuse, 0x30, R39 ;  /* 0x00000030070ea824 */ /* 0x040fe200078e0227 */
[----:B------:R-:W2:Y:S01]  /*1280*/  @!P2 LDC.64 R26, c[0x0][0x380] ;  /* 0x0000e000ff1aab82 */ /* 0x000ea20000000a00 */
[----:B------:R-:W-:Y:S01]  /*1290*/  @!P3 IMAD R16, R7, 0x30, R41 ;  /* 0x000000300710b824 */ /* 0x000fe200078e0229 */
[----:B------:R-:W-:Y:S01]  /*12a0*/  @!P0 LEA.HI.X.SX32 R13, R13, R10, 0x1, P4 ;  /* 0x0000000a0d0d8211 */ /* 0x000fe200020f0eff */
[----:B------:R-:W-:Y:S01]  /*12b0*/  @!P2 IMAD R19, R14, R31, R38 ;  /* 0x0000001f0e13a224 */ /* 0x000fe200078e0226 */
[----:B------:R-:W-:Y:S01]  /*12c0*/  @!P1 IADD3 R17, P5, PT, R8, R15, RZ ;  /* 0x0000000f08119210 */ /* 0x000fe20007fbe0ff */
[----:B------:R-:W-:-:S03]  /*12d0*/  @!P3 IMAD R21, R16, R31, R40 ;  /* 0x0000001f1015b224 */ /* 0x000fc600078e0228 */
[----:B------:R-:W3:Y:S01]  /*12e0*/  @!P3 LDC.64 R42, c[0x0][0x380] ;  /* 0x0000e000ff2abb82 */ /* 0x000ee20000000a00 */
[C---:B0-----:R-:W-:Y:S02]  /*12f0*/  @!P0 LEA R12, P4, R18.reuse, R22, 0x1 ;  /* 0x00000016120c8211 */ /* 0x041fe400078808ff */
[----:B------:R-:W-:Y:S02]  /*1300*/  @!P1 LEA.HI.X.SX32 R20, R15, R10, 0x1, P5 ;  /* 0x0000000a0f149211 */ /* 0x000fe400028f0eff */
[----:B------:R-:W-:Y:S02]  /*1310*/  @!P0 LEA.HI.X R13, R18, R23, R13, 0x1, P4 ;  /* 0x00000017120d8211 */ /* 0x000fe400020f0c0d */
[C---:B------:R-:W-:Y:S02]  /*1320*/  @!P2 IADD3 R18, P5, PT, R8.reuse, R19, RZ ;  /* 0x000000130812a210 */ /* 0x040fe40007fbe0ff */
[----:B-1----:R-:W-:Y:S02]  /*1330*/  @!P1 LEA R16, P4, R17, R24, 0x1 ;  /* 0x0000001811109211 */ /* 0x002fe400078808ff */
[----:B------:R-:W-:-:S02]  /*1340*/  @!P3 IADD3 R14, P6, PT, R8, R21, RZ ;  /* 0x00000015080eb210 */ /* 0x000fc40007fde0ff */
[----:B------:R-:W-:Y:S02]  /*1350*/  @!P1 LEA.HI.X R17, R17, R25, R20, 0x1, P4 ;  /* 0x0000001911119211 */ /* 0x000fe400020f0c14 */
[----:B------:R-:W-:Y:S02]  /*1360*/  @!P2 LEA.HI.X.SX32 R19, R19, R10, 0x1, P5 ;  /* 0x0000000a1313a211 */ /* 0x000fe400028f0eff */
[C---:B--2---:R-:W-:Y:S02]  /*1370*/  @!P2 LEA R20, P4, R18.reuse, R26, 0x1 ;  /* 0x0000001a1214a211 */ /* 0x044fe400078808ff */
[----:B------:R-:W-:Y:S02]  /*1380*/  @!P3 LEA.HI.X.SX32 R15, R21, R10, 0x1, P6 ;  /* 0x0000000a150fb211 */ /* 0x000fe400030f0eff */
[----:B------:R-:W-:Y:S02]  /*1390*/  @!P2 LEA.HI.X R21, R18, R27, R19, 0x1, P4 ;  /* 0x0000001b1215a211 */ /* 0x000fe400020f0c13 */
[----:B------:R-:W2:Y:S01]  /*13a0*/  @!P1 LDG.E.128.CONSTANT R16, desc[UR12][R16.64] ;  /* 0x0000000c10109981 */ /* 0x000ea2000c1e9d00 */
[----:B---3--:R-:W-:-:S03]  /*13b0*/  @!P3 LEA R24, P5, R14, R42, 0x1 ;  /* 0x0000002a0e18b211 */ /* 0x008fc600078a08ff */
[----:B------:R-:W3:Y:S01]  /*13c0*/  @!P2 LDG.E.128.CONSTANT R20, desc[UR12][R20.64] ;  /* 0x0000000c1414a981 */ /* 0x000ee2000c1e9d00 */
[----:B------:R-:W-:-:S03]  /*13d0*/  @!P3 LEA.HI.X R25, R14, R43, R15, 0x1, P5 ;  /* 0x0000002b0e19b211 */ /* 0x000fc600028f0c0f */
[----:B------:R-:W4:Y:S04]  /*13e0*/  @!P0 LDG.E.128.CONSTANT R12, desc[UR12][R12.64] ;  /* 0x0000000c0c0c8981 */ /* 0x000f28000c1e9d00 */
[----:B------:R-:W5:Y:S01]  /*13f0*/  @!P3 LDG.E.128.CONSTANT R24, desc[UR12][R24.64] ;  /* 0x0000000c1818b981 */ /* 0x000f62000c1e9d00 */
[----:B------:R-:W-:Y:S02]  /*1400*/  @!P0 IMAD R35, R35, 0x48, R34 ;  /* 0x0000004823238824 */ /* 0x000fe400078e0222 */
[----:B------:R-:W-:Y:S02]  /*1410*/  @!P1 IMAD R37, R37, 0x48, R36 ;  /* 0x0000004825259824 */ /* 0x000fe400078e0224 */
[----:B------:R-:W-:Y:S02]  /*1420*/  @!P2 IMAD R39, R39, 0x48, R38 ;  /* 0x000000482727a824 */ /* 0x000fe400078e0226 */
[----:B------:R-:W-:-:S02]  /*1430*/  @!P3 IMAD R41, R41, 0x48, R40 ;  /* 0x000000482929b824 */ /* 0x000fc400078e0228 */
[----:B------:R-:W-:-:S04]  /*1440*/  @!P0 IMAD.WIDE R34, R35, 0x2, R94 ;  /* 0x0000000223228825 */ /* 0x000fc800078e025e */
[----:B------:R-:W-:-:S04]  /*1450*/  @!P1 IMAD.WIDE R36, R37, 0x2, R94 ;  /* 0x0000000225249825 */ /* 0x000fc800078e025e */
[----:B------:R-:W-:-:S04]  /*1460*/  @!P2 IMAD.WIDE R38, R39, 0x2, R94 ;  /* 0x000000022726a825 */ /* 0x000fc800078e025e */
[----:B------:R-:W-:-:S04]  /*1470*/  @!P3 IMAD.WIDE R40, R41, 0x2, R94 ;  /* 0x000000022928b825 */ /* 0x000fc800078e025e */
[----:B------:R-:W-:Y:S02]  /*1480*/  VIADD R11, R11, 0x600 ;  /* 0x000006000b0b7836 */ /* 0x000fe40000000000 */
[----:B------:R-:W-:Y:S01]  /*1490*/  VIADD R30, R30, 0x3000 ;  /* 0x000030001e1e7836 */ /* 0x000fe20000000000 */
[----:B----4-:R1:W-:Y:S04]  /*14a0*/  @!P0 ST.E.128 desc[UR12][R34.64], R12 ;  /* 0x0000000c22008985 */ /* 0x0103e8000c101d0c */
[----:B--2---:R1:W-:Y:S04]  /*14b0*/  @!P1 ST.E.128 desc[UR12][R36.64], R16 ;  /* 0x0000001024009985 */ /* 0x0043e8000c101d0c */
[----:B---3--:R1:W-:Y:S04]  /*14c0*/  @!P2 ST.E.128 desc[UR12][R38.64], R20 ;  /* 0x000000142600a985 */ /* 0x0083e8000c101d0c */
[----:B-----5:R1:W-:Y:S01]  /*14d0*/  @!P3 ST.E.128 desc[UR12][R40.64], R24 ;  /* 0x000000182800b985 */ /* 0x0203e2000c101d0c */
[----:B------:R-:W-:-:S13]  /*14e0*/  ISETP.GE.AND P0, PT, R11, R28, PT ;  /* 0x0000001c0b00720c */ /* 0x000fda0003f06270 */
[----:B------:R-:W-:Y:S05]  /*14f0*/  @!P0 BRA `(.L_x_6) ;  /* 0xfffffff400e48947 */ /* 0x000fea000383ffff */
.L_x_2:
[----:B------:R-:W-:Y:S05]  /*1500*/  BSYNC.RECONVERGENT B0 ;  /* 0x0000000000007941 */ /* 0x000fea0003800200 */
.L_x_1:
[----:B------:R-:W-:Y:S01]  /*1510*/  ISETP.GT.U32.AND P0, PT, R9, 0x2f, PT ;  /* 0x0000002f0900780c */ /* 0x000fe20003f04070 */
[----:B------:R-:W-:-:S12]  /*1520*/  IMAD.MOV.U32 R11, RZ, RZ, R9 ;  /* 0x000000ffff0b7224 */ /* 0x000fd800078e0009 */
[----:B-1----:R-:W-:Y:S01]  /*1530*/  @!P0 MOV R17, 0xff800000 ;  /* 0xff80000000118802 */ /* 0x002fe20000000f00 */
[----:B0-----:R-:W-:-:S04]  /*1540*/  @!P0 IMAD.WIDE.U32 R12, R9, 0x4, R88 ;  /* 0x00000004090c8825 */ /* 0x001fc800078e0058 */
[----:B------:R-:W-:Y:S01]  /*1550*/  @!P0 IMAD.WIDE.U32 R14, R9, 0x4, R102 ;  /* 0x00000004090e8825 */ /* 0x000fe200078e0066 */
[----:B------:R0:W-:Y:S04]  /*1560*/  @!P0 ST.E desc[UR12][R12.64], R17 ;  /* 0x000000110c008985 */ /* 0x0001e8000c10190c */
[----:B------:R0:W-:Y:S02]  /*1570*/  @!P0 ST.E desc[UR12][R14.64], RZ ;  /* 0x000000ff0e008985 */ /* 0x0001e4000c10190c */
.L_x_7:
[C---:B01----:R-:W-:Y:S01]  /*1580*/  IMAD.WIDE.U32 R12, R11.reuse, 0x4, R100 ;  /* 0x000000040b0c7825 */ /* 0x043fe200078e0064 */
[----:B------:R-:W-:-:S03]  /*1590*/  ISETP.GE.U32.AND P0, PT, R11, 0xa80, PT ;  /* 0x00000a800b00780c */ /* 0x000fc60003f06070 */
[----:B------:R-:W-:Y:S01]  /*15a0*/  VIADD R11, R11, 0x180 ;  /* 0x000001800b0b7836 */ /* 0x000fe20000000000 */
[----:B------:R1:W-:Y:S09]  /*15b0*/  ST.E desc[UR12][R12.64], RZ ;  /* 0x000000ff0c007985 */ /* 0x0003f2000c10190c */
[----:B------:R-:W-:Y:S05]  /*15c0*/  @!P0 BRA `(.L_x_7) ;  /* 0xfffffffc00ec8947 */ /* 0x000fea000383ffff */
[----:B------:R-:W-:Y:S05]  /*15d0*/  WARPSYNC.ALL ;  /* 0x0000000000007948 */ /* 0x000fea0003800000 */
[----:B------:R-:W0:Y:S02]  /*15e0*/  LDCU UR4, c[0x0][0x3a8] ;  /* 0x00007500ff0477ac */ /* 0x000e240008000800 */
[----:B0-----:R-:W-:Y:S01]  /*15f0*/  UISETP.GE.AND UP0, UPT, UR4, 0x1, UPT ;  /* 0x000000010400788c */ /* 0x001fe2000bf06270 */
[----:B------:R-:W-:Y:S08]  /*1600*/  BAR.SYNC.DEFER_BLOCKING 0x0 ;  /* 0x0000000000007b1d */ /* 0x000ff00000010000 */
[----:B------:R-:W-:Y:S05]  /*1610*/  BRA.U !UP0, `(.L_x_8) ;  /* 0x0000001d08507547 */ /* 0x000fea000b800000 */
[----:B------:R-:W0:Y:S01]  /*1620*/  LDCU UR5, c[0x0][0x3a8] ;  /* 0x00007500ff0577ac */ /* 0x000e220008000800 */
[----:B------:R-:W-:Y:S01]  /*1630*/  SHF.R.U32.HI R11, RZ, 0x2, R5 ;  /* 0x00000002ff0b7819 */ /* 0x000fe20000011605 */
[----:B------:R-:W-:Y:S01]  /*1640*/  IMAD.WIDE.U32 R88, R9, 0x4, R88 ;  /* 0x0000000409587825 */ /* 0x000fe200078e0058 */
[----:B------:R-:W-:Y:S01]  /*1650*/  SHF.R.U32.HI R14, RZ, 0x1, R5 ;  /* 0x00000001ff0e7819 */ /* 0x000fe20000011605 */
[----:B------:R-:W-:Y:S01]  /*1660*/  UIADD3 UR4, UPT, UPT, UR4, 0x1f, URZ ;  /* 0x0000001f04047890 */ /* 0x000fe2000fffe0ff */
[----:B------:R-:W-:Y:S01]  /*1670*/  LOP3.LUT R11, R11, 0x70, RZ, 0xc0, !PT ;  /* 0x000000700b0b7812 */ /* 0x000fe200078ec0ff */
[----:B------:R-:W-:Y:S01]  /*1680*/  IMAD.WIDE.U32 R86, R9, 0x4, R102 ;  /* 0x0000000409567825 */ /* 0x000fe200078e0066 */
[----:B-1----:R-:W-:Y:S01]  /*1690*/  SHF.R.U32.HI R12, RZ, 0x3, R5 ;  /* 0x00000003ff0c7819 */ /* 0x002fe20000011605 */
[----:B------:R-:W-:Y:S01]  /*16a0*/  USHF.R.U32.HI UR4, URZ, 0x5, UR4 ;  /* 0x00000005ff047899 */ /* 0x000fe20008011604 */
[----:B------:R-:W-:Y:S01]  /*16b0*/  LOP3.LUT R14, R14, 0x10, RZ, 0xc0, !PT ;  /* 0x000000100e0e7812 */ /* 0x000fe200078ec0ff */
[----:B------:R-:W-:Y:S01]  /*16c0*/  IMAD R13, R11, 0x48, RZ ;  /* 0x000000480b0d7824 */ /* 0x000fe200078e02ff */
[----:B------:R-:W-:Y:S01]  /*16d0*/  LOP3.LUT R15, R12, 0x30, RZ, 0xc0, !PT ;  /* 0x000000300c0f7812 */ /* 0x000fe200078ec0ff */
[C---:B------:R-:W-:Y:S01]  /*16e0*/  IMAD R12, R9.reuse, 0x30, RZ ;  /* 0x00000030090c7824 */ /* 0x040fe200078e02ff */
[----:B------:R-:W-:Y:S01]  /*16f0*/  SHF.L.U32 R93, R9, 0x6, RZ ;  /* 0x00000006095d7819 */ /* 0x000fe200000006ff */
[----:B------:R-:W-:Y:S01]  /*1700*/  IMAD R97, R11, 0x30, R14 ;  /* 0x000000300b617824 */ /* 0x000fe200078e020e */
[----:B------:R-:W-:Y:S01]  /*1710*/  ISETP.GE.AND P1, PT, R15, R6, PT ;  /* 0x000000060f00720c */ /* 0x000fe20003f26270 */
[----:B------:R-:W-:-:S04]  /*1720*/  IMAD.WIDE.U32 R94, R13, 0x2, R94 ;  /* 0x000000020d5e7825 */ /* 0x000fc800078e005e */
[----:B------:R-:W-:Y:S02]  /*1730*/  IMAD.MOV.U32 R13, RZ, RZ, RZ ;  /* 0x000000ffff0d7224 */ /* 0x000fe400078e00ff */
[----:B------:R-:W-:-:S04]  /*1740*/  IMAD.WIDE.U32 R92, R93, 0x4, R100 ;  /* 0x000000045d5c7825 */ /* 0x000fc800078e0064 */
[----:B0-----:R-:W-:Y:S02]  /*1750*/  IMAD.U32 R15, RZ, RZ, UR5 ;  /* 0x00000005ff0f7e24 */ /* 0x001fe4000f8e00ff */
[----:B------:R-:W-:Y:S02]  /*1760*/  IMAD R80, R14, 0x48, RZ ;  /* 0x000000480e507824 */ /* 0x000fe400078e02ff */
[----:B------:R-:W-:-:S07]  /*1770*/  IMAD.WIDE.U32 R96, R97, 0x4, R106 ;  /* 0x0000000461607825 */ /* 0x000fce00078e006a */
.L_x_31:
[----:B0-----:R-:W0:Y:S01]  /*1780*/  LDC R18, c[0x0][0x3a8] ;  /* 0x0000ea00ff127b82 */ /* 0x001e220000000800 */
[----:B------:R-:W-:Y:S01]  /*1790*/  ISETP.NE.AND P2, PT, R5, RZ, PT ;  /* 0x000000ff0500720c */ /* 0x000fe20003f45270 */
[C---:B------:R-:W-:Y:S01]  /*17a0*/  IMAD.SHL.U32 R17, R13.reuse, 0x2, RZ ;  /* 0x000000020d117824 */ /* 0x040fe200078e00ff */
[----:B------:R-:W-:-:S04]  /*17b0*/  SHF.L.U32 R16, R13, 0x2, RZ ;  /* 0x000000020d107819 */ /* 0x000fc800000006ff */
[----:B------:R-:W-:Y:S02]  /*17c0*/  LOP3.LUT R16, R16, 0x4, RZ, 0xc0, !PT ;  /* 0x0000000410107812 */ /* 0x000fe400078ec0ff */
[----:B------:R-:W-:Y:S02]  /*17d0*/  LOP3.LUT R17, R17, 0x2, RZ, 0xe2, !PT ;  /* 0x0000000211117812 */ /* 0x000fe400078ee2ff */
[----:B------:R-:W-:-:S03]  /*17e0*/  IADD3 R90, P3, PT, R16, UR10, RZ ;  /* 0x0000000a105a7c10 */ /* 0x000fc6000ff7e0ff */
[----:B------:R-:W-:Y:S01]  /*17f0*/  IMAD R20, R17, 0x8, R2 ;  /* 0x0000000811147824 */ /* 0x000fe200078e0202 */
[----:B------:R-:W-:Y:S01]  /*1800*/  IADD3.X R91, PT, PT, RZ, UR14, RZ, P3, !PT ;  /* 0x0000000eff5b7c10 */ /* 0x000fe20009ffe4ff */
[----:B0-----:R-:W-:-:S05]  /*1810*/  IMAD R81, R13, -0x20, R18 ;  /* 0xffffffe00d517824 */ /* 0x001fca00078e0212 */
[----:B------:R-:W-:-:S04]  /*1820*/  ISETP.GT.AND P0, PT, R81, R14, PT ;  /* 0x0000000e5100720c */ /* 0x000fc80003f04270 */
[----:B------:R-:W-:Y:S01]  /*1830*/  ISETP.GE.OR P0, PT, R11, R6, !P0 ;  /* 0x000000060b00720c */ /* 0x000fe20004706670 */
[----:B-1----:R-:W-:-:S12]  /*1840*/  @P2 BRA `(.L_x_9) ;  /* 0x0000000000102947 */ /* 0x002fd80003800000 */
.L_x_10:
[----:B------:R-:W2:Y:S01]  /*1850*/  LD.E.STRONG.SYS R16, desc[UR12][R90.64] ;  /* 0x0000000c5a107980 */ /* 0x000ea2000c115900 */
[----:B------:R-:W-:Y:S05]  /*1860*/  YIELD ;  /* 0x0000000000007946 */ /* 0x000fea0003800000 */
[----:B--2---:R-:W-:-:S13]  /*1870*/  ISETP.NE.AND P3, PT, R16, RZ, PT ;  /* 0x000000ff1000720c */ /* 0x004fda0003f65270 */
[----:B------:R-:W-:Y:S05]  /*1880*/  @!P3 BRA `(.L_x_10) ;  /* 0xfffffffc00f0b947 */ /* 0x000fea000383ffff */
.L_x_9:
[----:B------:R-:W-:Y:S05]  /*1890*/  WARPSYNC.ALL ;  /* 0x0000000000007948 */ /* 0x000fea0003800000 */
[----:B------:R-:W-:Y:S06]  /*18a0*/  BAR.SYNC.DEFER_BLOCKING 0x0 ;  /* 0x0000000000007b1d */ /* 0x000fec0000010000 */
[----:B------:R-:W-:Y:S05]  /*18b0*/  @P0 BRA `(.L_x_11) ;  /* 0x0000000400100947 */ /* 0x000fea0003800000 */
[----:B------:R-:W2:Y:S01]  /*18c0*/  LDL.64 R16, [R20+0x8] ;  /* 0x0000080014107983 */ /* 0x000ea20000100a00 */
[----:B------:R-:W-:Y:S01]  /*18d0*/  MOV R37, RZ ;  /* 0x000000ff00257202 */ /* 0x000fe20000000f00 */
[----:B------:R-:W0:Y:S02]  /*18e0*/  S2R R47, SR_LANEID ;  /* 0x00000000002f7919 */ /* 0x000e240000000000 */
[----:B0-----:R-:W-:Y:S02]  /*18f0*/  LOP3.LUT R36, R47, 0x3, RZ, 0xc0, !PT ;  /* 0x000000032f247812 */ /* 0x001fe400078ec0ff */
[----:B------:R-:W-:-:S05]  /*1900*/  SHF.R.U32.HI R47, RZ, 0x2, R47 ;  /* 0x00000002ff2f7819 */ /* 0x000fca000001162f */
[----:B------:R-:W-:-:S03]  /*1910*/  IMAD.WIDE.U32 R18, R47, 0x24, R36 ;  /* 0x000000242f127825 */ /* 0x000fc600078e0024 */
[----:B------:R-:W-:-:S04]  /*1920*/  LEA R42, P0, R18, R94, 0x2 ;  /* 0x0000005e122a7211 */ /* 0x000fc800078010ff */
[----:B------:R-:W-:-:S05]  /*1930*/  LEA.HI.X R43, R18, R95, R19, 0x2, P0 ;  /* 0x0000005f122b7211 */ /* 0x000fca00000f1413 */
[----:B------:R-:W3:Y:S04]  /*1940*/  LD.E R32, desc[UR12][R42.64] ;  /* 0x0000000c2a207980 */ /* 0x000ee8000c101900 */
[----:B------:R-:W3:Y:S04]  /*1950*/  LD.E R33, desc[UR12][R42.64+0x480] ;  /* 0x0004800c2a217980 */ /* 0x000ee8000c101900 */
[----:B------:R-:W3:Y:S04]  /*1960*/  LD.E R34, desc[UR12][R42.64+0x10] ;  /* 0x0000100c2a227980 */ /* 0x000ee8000c101900 */
[----:B------:R-:W3:Y:S04]  /*1970*/  LD.E R35, desc[UR12][R42.64+0x490] ;  /* 0x0004900c2a237980 */ /* 0x000ee8000c101900 */
[----:B------:R-:W4:Y:S04]  /*1980*/  LD.E R20, desc[UR12][R42.64+0x40] ;  /* 0x0000400c2a147980 */ /* 0x000f28000c101900 */
[----:B------:R-:W4:Y:S04]  /*1990*/  LD.E R21, desc[UR12][R42.64+0x4c0] ;  /* 0x0004c00c2a157980 */ /* 0x000f28000c101900 */
[----:B------:R-:W4:Y:S04]  /*19a0*/  LD.E R22, desc[UR12][R42.64+0x50] ;  /* 0x0000500c2a167980 */ /* 0x000f28000c101900 */
[----:B------:R-:W4:Y:S04]  /*19b0*/  LD.E R23, desc[UR12][R42.64+0x4d0] ;  /* 0x0004d00c2a177980 */ /* 0x000f28000c101900 */
[----:B------:R-:W5:Y:S04]  /*19c0*/  LD.E R24, desc[UR12][R42.64+0x60] ;  /* 0x0000600c2a187980 */ /* 0x000f68000c101900 */
[----:B------:R-:W5:Y:S04]  /*19d0*/  LD.E R25, desc[UR12][R42.64+0x4e0] ;  /* 0x0004e00c2a197980 */ /* 0x000f68000c101900 */
[----:B------:R-:W5:Y:S04]  /*19e0*/  LD.E R26, desc[UR12][R42.64+0x70] ;  /* 0x0000700c2a1a7980 */ /* 0x000f68000c101900 */
[----:B------:R-:W5:Y:S01]  /*19f0*/  LD.E R27, desc[UR12][R42.64+0x4f0] ;  /* 0x0004f00c2a1b7980 */ /* 0x000f62000c101900 */
[----:B--2---:R-:W-:-:S03]  /*1a00*/  IMAD.WIDE.U32 R16, R80, 0x2, R16 ;  /* 0x0000000250107825 */ /* 0x004fc600078e0010 */
[----:B------:R-:W-:-:S03]  /*1a10*/  LEA R44, P3, R18, R16, 0x2 ;  /* 0x00000010122c7211 */ /* 0x000fc600078610ff */
[----:B------:R-:W2:Y:S01]  /*1a20*/  LD.E R16, desc[UR12][R42.64+0x20] ;  /* 0x0000200c2a107980 */ /* 0x000ea2000c101900 */
[----:B------:R-:W-:-:S03]  /*1a30*/  LEA.HI.X R45, R18, R17, R19, 0x2, P3 ;  /* 0x00000011122d7211 */ /* 0x000fc600018f1413 */
[----:B------:R-:W2:Y:S04]  /*1a40*/  LD.E R17, desc[UR12][R42.64+0x4a0] ;  /* 0x0004a00c2a117980 */ /* 0x000ea8000c101900 */
[----:B------:R-:W3:Y:S04]  /*1a50*/  LD.E R28, desc[UR12][R44.64] ;  /* 0x0000000c2c1c7980 */ /* 0x000ee8000c101900 */
[----:B------:R-:W3:Y:S04]  /*1a60*/  LD.E R29, desc[UR12][R44.64+0x10] ;  /* 0x0000100c2c1d7980 */ /* 0x000ee8000c101900 */
[----:B------:R-:W4:Y:S04]  /*1a70*/  LD.E R48, desc[UR12][R44.64+0x480] ;  /* 0x0004800c2c307980 */ /* 0x000f28000c101900 */
[----:B------:R-:W4:Y:S04]  /*1a80*/  LD.E R49, desc[UR12][R44.64+0x490] ;  /* 0x0004900c2c317980 */ /* 0x000f28000c101900 */
[----:B------:R-:W2:Y:S04]  /*1a90*/  LD.E R50, desc[UR12][R44.64+0x20] ;  /* 0x0000200c2c327980 */ /* 0x000ea8000c101900 */
[----:B------:R-:W2:Y:S04]  /*1aa0*/  LD.E R51, desc[UR12][R44.64+0x30] ;  /* 0x0000300c2c337980 */ /* 0x000ea8000c101900 */
[----:B------:R-:W2:Y:S04]  /*1ab0*/  LD.E R18, desc[UR12][R42.64+0x30] ;  /* 0x0000300c2a127980 */ /* 0x000ea8000c101900 */
[----:B------:R-:W2:Y:S04]  /*1ac0*/  LD.E R19, desc[UR12][R42.64+0x4b0] ;  /* 0x0004b00c2a137980 */ /* 0x000ea8000c101900 */
[----:B------:R-:W5:Y:S04]  /*1ad0*/  LD.E R52, desc[UR12][R44.64+0x4a0] ;  /* 0x0004a00c2c347980 */ /* 0x000f68000c101900 */
        /* <DEDUP_REMOVED lines=8> */
[----:B------:R-:W5:Y:S01]  /*1b60*/  LD.E R39, desc[UR12][R44.64+0x4f0] ;  /* 0x0004f00c2c277980 */ /* 0x000f62000c101900 */
[----:B------:R-:W-:Y:S05]  /*1b70*/  WARPSYNC.ALL ;  /* 0x0000000000007948 */ /* 0x000fea0003800000 */
[----:B------:R-:W0:Y:S01]  /*1b80*/  LDCU UR5, c[0x0][0x3b0] ;  /* 0x00007600ff0577ac */ /* 0x000e220008000800 */
[----:B------:R-:W-:Y:S01]  /*1b90*/  IMAD.WIDE.U32 R36, R47, 0x18, R36 ;  /* 0x000000182f247825 */ /* 0x000fe200078e0024 */
[C---:B---3--:R-:W-:Y:S08]  /*1ba0*/  HMMA.16816.F32 R28, R32.reuse, R28, RZ ;  /* 0x0000001c201c723c */ /* 0x048ff000000018ff */
[----:B----4-:R-:W-:-:S12]  /*1bb0*/  HMMA.16816.F32 R32, R32, R48, RZ ;  /* 0x000000302020723c */ /* 0x010fd800000018ff */
[C---:B--2---:R-:W-:Y:S08]  /*1bc0*/  HMMA.16816.F32 R28, R16.reuse, R50, R28 ;  /* 0x00000032101c723c */ /* 0x044ff0000000181c */
[----:B-----5:R-:W-:-:S12]  /*1bd0*/  HMMA.16816.F32 R32, R16, R52, R32 ;  /* 0x000000341020723c */ /* 0x020fd80000001820 */
[C---:B------:R-:W-:Y:S08]  /*1be0*/  HMMA.16816.F32 R28, R20.reuse, R54, R28 ;  /* 0x00000036141c723c */ /* 0x040ff0000000181c */
[----:B------:R-:W-:-:S12]  /*1bf0*/  HMMA.16816.F32 R32, R20, R56, R32 ;  /* 0x000000381420723c */ /* 0x000fd80000001820 */
[C---:B------:R-:W-:Y:S08]  /*1c00*/  HMMA.16816.F32 R28, R24.reuse, R40, R28 ;  /* 0x00000028181c723c */ /* 0x040ff0000000181c */
[----:B------:R-:W-:Y:S01]  /*1c10*/  HMMA.16816.F32 R32, R24, R38, R32 ;  /* 0x000000261820723c */ /* 0x000fe20000001820 */
[----:B------:R-:W-:-:S04]  /*1c20*/  LEA R16, P0, R36, R96, 0x3 ;  /* 0x0000006024107211 */ /* 0x000fc800078018ff */
[----:B------:R-:W-:-:S06]  /*1c30*/  LEA.HI.X R17, R36, R97, R37, 0x3, P0 ;  /* 0x0000006124117211 */ /* 0x000fcc00000f1c25 */
[----:B0-----:R-:W-:Y:S01]  /*1c40*/  FMUL R28, R28, UR5 ;  /* 0x000000051c1c7c20 */ /* 0x001fe20008400000 */
[----:B------:R-:W-:Y:S01]  /*1c50*/  FMUL R29, R29, UR5 ;  /* 0x000000051d1d7c20 */ /* 0x000fe20008400000 */
[----:B------:R-:W-:Y:S01]  /*1c60*/  FMUL R30, R30, UR5 ;  /* 0x000000051e1e7c20 */ /* 0x000fe20008400000 */
[----:B------:R-:W-:-:S05]  /*1c70*/  FMUL R31, R31, UR5 ;  /* 0x000000051f1f7c20 */ /* 0x000fca0008400000 */
[----:B------:R-:W-:Y:S01]  /*1c80*/  FMUL R32, R32, UR5 ;  /* 0x0000000520207c20 */ /* 0x000fe20008400000 */
[----:B------:R-:W-:Y:S01]  /*1c90*/  FMUL R33, R33, UR5 ;  /* 0x0000000521217c20 */ /* 0x000fe20008400000 */
[----:B------:R-:W-:Y:S01]  /*1ca0*/  FMUL R34, R34, UR5 ;  /* 0x0000000522227c20 */ /* 0x000fe20008400000 */
[----:B------:R-:W-:Y:S01]  /*1cb0*/  FMUL R35, R35, UR5 ;  /* 0x0000000523237c20 */ /* 0x000fe20008400000 */
[----:B------:R0:W-:Y:S04]  /*1cc0*/  ST.E.64 desc[UR12][R16.64], R28 ;  /* 0x0000001c10007985 */ /* 0x0001e8000c101b0c */
[----:B------:R0:W-:Y:S04]  /*1cd0*/  ST.E.64 desc[UR12][R16.64+0x600], R30 ;  /* 0x0006001e10007985 */ /* 0x0001e8000c101b0c */
[----:B------:R0:W-:Y:S04]  /*1ce0*/  ST.E.64 desc[UR12][R16.64+0x20], R32 ;  /* 0x0000202010007985 */ /* 0x0001e8000c101b0c */
[----:B------:R0:W-:Y:S02]  /*1cf0*/  ST.E.64 desc[UR12][R16.64+0x620], R34 ;  /* 0x0006202210007985 */ /* 0x0001e4000c101b0c */
.L_x_11:
[----:B------:R-:W-:Y:S01]  /*1d00*/  ISETP.GE.AND P0, PT, R9, R6, PT ;  /* 0x000000060900720c */ /* 0x000fe20003f06270 */
[----:B------:R-:W-:Y:S05]  /*1d10*/  WARPSYNC.ALL ;  /* 0x0000000000007948 */ /* 0x000fea0003800000 */
[----:B0-----:R-:W-:Y:S01]  /*1d20*/  VIMNMX R32, PT, PT, R15, 0x20, PT ;  /* 0x000000200f207848 */ /* 0x001fe20003fe0100 */
[----:B------:R-:W-:Y:S03]  /*1d30*/  BAR.SYNC.DEFER_BLOCKING 0x0 ;  /* 0x0000000000007b1d */ /* 0x000fe60000010000 */
[----:B------:R-:W-:-:S03]  /*1d40*/  VIMNMX R32, PT, PT, R32, 0x1, !PT ;  /* 0x0000000120207848 */ /* 0x000fc60007fe0100 */
[----:B------:R-:W-:Y:S01]  /*1d50*/  BSSY.RECONVERGENT B0, `(.L_x_12) ;  /* 0x0000157000007945 */ /* 0x000fe20003800200 */
[C---:B------:R-:W-:Y:S02]  /*1d60*/  LOP3.LUT R38, R32.reuse, 0x7, RZ, 0xc0, !PT ;  /* 0x0000000720267812 */ /* 0x040fe400078ec0ff */
[----:B------:R-:W-:Y:S01]  /*1d70*/  LOP3.LUT R40, R32, 0xf, RZ, 0xc0, !PT ;  /* 0x0000000f20287812 */ /* 0x000fe200078ec0ff */
[----:B------:R-:W-:Y:S06]  /*1d80*/  @P0 BRA `(.L_x_13) ;  /* 0x00000014004c0947 */ /* 0x000fec0003800000 */
[----:B------:R0:W5:Y:S04]  /*1d90*/  LD.E R33, desc[UR12][R88.64] ;  /* 0x0000000c58217980 */ /* 0x000168000c101900 */
[----:B------:R0:W5:Y:S01]  /*1da0*/  LD.E R83, desc[UR12][R86.64] ;  /* 0x0000000c56537980 */ /* 0x000162000c101900 */
[----:B------:R-:W-:Y:S01]  /*1db0*/  ISETP.GE.AND P0, PT, R81, 0x1, PT ;  /* 0x000000015100780c */ /* 0x000fe20003f06270 */
[----:B------:R-:W-:Y:S01]  /*1dc0*/  BSSY.RECONVERGENT B1, `(.L_x_14) ;  /* 0x0000057000017945 */ /* 0x000fe20003800200 */
[----:B------:R-:W-:-:S11]  /*1dd0*/  IMAD.MOV.U32 R82, RZ, RZ, -0x800000 ;  /* 0xff800000ff527424 */ /* 0x000fd600078e00ff */
[----:B0-----:R-:W-:Y:S05]  /*1de0*/  @!P0 BRA `(.L_x_15) ;  /* 0x0000000400508947 */ /* 0x001fea0003800000 */
[----:B------:R-:W-:Y:S01]  /*1df0*/  ISETP.GE.AND P0, PT, R15, 0x10, PT ;  /* 0x000000100f00780c */ /* 0x000fe20003f06270 */
[----:B------:R-:W-:Y:S01]  /*1e00*/  BSSY.RECONVERGENT B2, `(.L_x_16) ;  /* 0x000001a000027945 */ /* 0x000fe20003800200 */
[----:B------:R-:W-:Y:S01]  /*1e10*/  ISETP.NE.AND P3, PT, R40, RZ, PT ;  /* 0x000000ff2800720c */ /* 0x000fe20003f65270 */
[----:B------:R-:W-:Y:S01]  /*1e20*/  IMAD.MOV.U32 R37, RZ, RZ, RZ ;  /* 0x000000ffff257224 */ /* 0x000fe200078e00ff */
[----:B------:R-:W-:-:S09]  /*1e30*/  MOV R82, 0xff800000 ;  /* 0xff80000000527802 */ /* 0x000fd20000000f00 */
[----:B------:R-:W-:Y:S05]  /*1e40*/  @!P0 BRA `(.L_x_17) ;  /* 0x0000000000548947 */ /* 0x000fea0003800000 */
[----:B------:R-:W-:Y:S01]  /*1e50*/  LOP3.LUT R37, R32, 0x30, RZ, 0xc0, !PT ;  /* 0x0000003020257812 */ /* 0x000fe200078ec0ff */
[----:B------:R-:W-:Y:S01]  /*1e60*/  IMAD.MOV.U32 R39, RZ, RZ, R12 ;  /* 0x000000ffff277224 */ /* 0x000fe200078e000c */
[----:B------:R-:W-:Y:S02]  /*1e70*/  MOV R82, 0xff800000 ;  /* 0xff80000000527802 */ /* 0x000fe40000000f00 */
[----:B------:R-:W-:-:S07]  /*1e80*/  IADD3 R36, PT, PT, -R37, RZ, RZ ;  /* 0x000000ff25247210 */ /* 0x000fce0007ffe1ff */
.L_x_18:
[----:B------:R-:W-:-:S05]  /*1e90*/  IMAD.WIDE.U32 R34, R39, 0x4, R106 ;  /* 0x0000000427227825 */ /* 0x000fca00078e006a */
[----:B------:R-:W2:Y:S04]  /*1ea0*/  LD.E.128 R16, desc[UR12][R34.64] ;  /* 0x0000000c22107980 */ /* 0x000ea8000c101d00 */
[----:B------:R-:W3:Y:S04]  /*1eb0*/  LD.E.128 R20, desc[UR12][R34.64+0x10] ;  /* 0x0000100c22147980 */ /* 0x000ee8000c101d00 */
[----:B------:R-:W4:Y:S04]  /*1ec0*/  LD.E.128 R24, desc[UR12][R34.64+0x20] ;  /* 0x0000200c22187980 */ /* 0x000f28000c101d00 */
[----:B------:R-:W4:Y:S01]  /*1ed0*/  LD.E.128 R28, desc[UR12][R34.64+0x30] ;  /* 0x0000300c221c7980 */ /* 0x000f22000c101d00 */
[----:B------:R-:W-:Y:S01]  /*1ee0*/  VIADD R36, R36, 0x10 ;  /* 0x0000001024247836 */ /* 0x000fe20000000000 */
[----:B------:R-:W-:-:S04]  /*1ef0*/  IADD3 R39, PT, PT, R39, 0x10, RZ ;  /* 0x0000001027277810 */ /* 0x000fc80007ffe0ff */
[----:B------:R-:W-:Y:S02]  /*1f00*/  ISETP.NE.AND P0, PT, R36, RZ, PT ;  /* 0x000000ff2400720c */ /* 0x000fe40003f05270 */
[----:B--2---:R-:W-:-:S04]  /*1f10*/  FMNMX3 R16, R82, R16, R17, !PT ;  /* 0x0000001052107276 */ /* 0x004fc80007800011 */
[----:B------:R-:W-:-:S04]  /*1f20*/  FMNMX3 R16, R16, R18, R19, !PT ;  /* 0x0000001210107276 */ /* 0x000fc80007800013 */
[----:B---3--:R-:W-:-:S04]  /*1f30*/  FMNMX3 R16, R16, R20, R21, !PT ;  /* 0x0000001410107276 */ /* 0x008fc80007800015 */
[----:B------:R-:W-:-:S04]  /*1f40*/  FMNMX3 R16, R16, R22, R23, !PT ;  /* 0x0000001610107276 */ /* 0x000fc80007800017 */
[----:B----4-:R-:W-:-:S04]  /*1f50*/  FMNMX3 R16, R16, R24, R25, !PT ;  /* 0x0000001810107276 */ /* 0x010fc80007800019 */
[----:B------:R-:W-:-:S04]  /*1f60*/  FMNMX3 R16, R16, R26, R27, !PT ;  /* 0x0000001a10107276 */ /* 0x000fc8000780001b */
[----:B------:R-:W-:-:S04]  /*1f70*/  FMNMX3 R16, R16, R28, R29, !PT ;  /* 0x0000001c10107276 */ /* 0x000fc8000780001d */
[----:B------:R-:W-:Y:S01]  /*1f80*/  FMNMX3 R82, R16, R30, R31, !PT ;  /* 0x0000001e10527276 */ /* 0x000fe2000780001f */
[----:B------:R-:W-:Y:S06]  /*1f90*/  @P0 BRA `(.L_x_18) ;  /* 0xfffffffc00bc0947 */ /* 0x000fec000383ffff */
.L_x_17:
[----:B------:R-:W-:Y:S05]  /*1fa0*/  BSYNC.RECONVERGENT B2 ;  /* 0x0000000000027941 */ /* 0x000fea0003800200 */
.L_x_16:
[----:B------:R-:W-:Y:S05]  /*1fb0*/  @!P3 BRA `(.L_x_15) ;  /* 0x0000000000dcb947 */ /* 0x000fea0003800000 */
[----:B------:R-:W-:Y:S01]  /*1fc0*/  ISETP.GE.U32.AND P0, PT, R40, 0x8, PT ;  /* 0x000000082800780c */ /* 0x000fe20003f06070 */
[----:B------:R-:W-:Y:S01]  /*1fd0*/  BSSY.RECONVERGENT B2, `(.L_x_19) ;  /* 0x0000012000027945 */ /* 0x000fe20003800200 */
[----:B------:R-:W-:-:S11]  /*1fe0*/  ISETP.NE.AND P3, PT, R38, RZ, PT ;  /* 0x000000ff2600720c */ /* 0x000fd60003f65270 */
[----:B------:R-:W-:Y:S05]  /*1ff0*/  @!P0 BRA `(.L_x_20) ;  /* 0x00000000003c8947 */ /* 0x000fea0003800000 */
[C---:B------:R-:W-:Y:S01]  /*2000*/  IADD3 R16, P0, PT, R12.reuse, R37, RZ ;  /* 0x000000250c107210 */ /* 0x040fe20007f1e0ff */
[----:B------:R-:W-:-:S03]  /*2010*/  IMAD.IADD R21, R12, 0x1, R37 ;  /* 0x000000010c157824 */ /* 0x000fc600078e0225 */
[----:B------:R-:W-:Y:S01]  /*2020*/  IADD3.X R17, PT, PT, RZ, RZ, RZ, P0, !PT ;  /* 0x000000ffff117210 */ /* 0x000fe200007fe4ff */
[----:B------:R-:W-:Y:S01]  /*2030*/  IMAD.WIDE.U32 R20, R21, 0x4, R106 ;  /* 0x0000000415147825 */ /* 0x000fe200078e006a */
[----:B------:R-:W-:-:S04]  /*2040*/  LEA R22, P0, R16, UR8, 0x2 ;  /* 0x0000000810167c11 */ /* 0x000fc8000f8010ff */
[----:B------:R-:W-:Y:S01]  /*2050*/  LEA.HI.X R23, R16, UR16, R17, 0x2, P0 ;  /* 0x0000001010177c11 */ /* 0x000fe200080f1411 */
[----:B------:R-:W2:Y:S04]  /*2060*/  LD.E R21, desc[UR12][R20.64] ;  /* 0x0000000c14157980 */ /* 0x000ea8000c101900 */
[----:B------:R-:W2:Y:S04]  /*2070*/  LD.E R24, desc[UR12][R22.64+0x4] ;  /* 0x0000040c16187980 */ /* 0x000ea8000c101900 */
[----:B------:R-:W3:Y:S04]  /*2080*/  LD.E.64 R26, desc[UR12][R22.64+0x8] ;  /* 0x0000080c161a7980 */ /* 0x000ee8000c101b00 */
[----:B------:R-:W4:Y:S01]  /*2090*/  LD.E.128 R16, desc[UR12][R22.64+0x10] ;  /* 0x0000100c16107980 */ /* 0x000f22000c101d00 */
[----:B------:R-:W-:Y:S01]  /*20a0*/  VIADD R37, R37, 0x8 ;  /* 0x0000000825257836 */ /* 0x000fe20000000000 */
[----:B--2---:R-:W-:-:S04]  /*20b0*/  FMNMX3 R24, R82, R21, R24, !PT ;  /* 0x0000001552187276 */ /* 0x004fc80007800018 */
[----:B---3--:R-:W-:-:S04]  /*20c0*/  FMNMX3 R24, R24, R26, R27, !PT ;  /* 0x0000001a18187276 */ /* 0x008fc8000780001b */
[----:B----4-:R-:W-:-:S04]  /*20d0*/  FMNMX3 R16, R24, R16, R17, !PT ;  /* 0x0000001018107276 */ /* 0x010fc80007800011 */
[----:B------:R-:W-:-:S07]  /*20e0*/  FMNMX3 R82, R16, R18, R19, !PT ;  /* 0x0000001210527276 */ /* 0x000fce0007800013 */
.L_x_20:
[----:B------:R-:W-:Y:S05]  /*20f0*/  BSYNC.RECONVERGENT B2 ;  /* 0x0000000000027941 */ /* 0x000fea0003800200 */
.L_x_19:
[----:B------:R-:W-:Y:S05]  /*2100*/  @!P3 BRA `(.L_x_15) ;  /* 0x000000000088b947 */ /* 0x000fea0003800000 */
[----:B------:R-:W-:Y:S01]  /*2110*/  ISETP.GE.U32.AND P0, PT, R38, 0x4, PT ;  /* 0x000000042600780c */ /* 0x000fe20003f06070 */
[----:B------:R-:W-:Y:S01]  /*2120*/  BSSY.RECONVERGENT B2, `(.L_x_21) ;  /* 0x0000010000027945 */ /* 0x000fe20003800200 */
[----:B------:R-:W-:-:S04]  /*2130*/  LOP3.LUT R24, R32, 0x3, RZ, 0xc0, !PT ;  /* 0x0000000320187812 */ /* 0x000fc800078ec0ff */
[----:B------:R-:W-:-:S07]  /*2140*/  ISETP.NE.AND P3, PT, R24, RZ, PT ;  /* 0x000000ff1800720c */ /* 0x000fce0003f65270 */
[----:B------:R-:W-:Y:S06]  /*2150*/  @!P0 BRA `(.L_x_22) ;  /* 0x0000000000308947 */ /* 0x000fec0003800000 */
[CC--:B------:R-:W-:Y:S02]  /*2160*/  IADD3 R19, P0, PT, R12.reuse, R37.reuse, RZ ;  /* 0x000000250c137210 */ /* 0x0c0fe40007f1e0ff */
[----:B------:R-:W-:-:S03]  /*2170*/  IADD3 R17, PT, PT, R12, R37, RZ ;  /* 0x000000250c117210 */ /* 0x000fc60007ffe0ff */
[----:B------:R-:W-:Y:S01]  /*2180*/  IMAD.X R20, RZ, RZ, RZ, P0 ;  /* 0x000000ffff147224 */ /* 0x000fe200000e06ff */
[----:B------:R-:W-:Y:S01]  /*2190*/  LEA R18, P0, R19, UR8, 0x2 ;  /* 0x0000000813127c11 */ /* 0x000fe2000f8010ff */
[----:B------:R-:W-:-:S03]  /*21a0*/  IMAD.WIDE.U32 R16, R17, 0x4, R106 ;  /* 0x0000000411107825 */ /* 0x000fc600078e006a */
[----:B------:R-:W-:-:S03]  /*21b0*/  LEA.HI.X R19, R19, UR16, R20, 0x2, P0 ;  /* 0x0000001013137c11 */ /* 0x000fc600080f1414 */
[----:B------:R-:W2:Y:S04]  /*21c0*/  LD.E R17, desc[UR12][R16.64] ;  /* 0x0000000c10117980 */ /* 0x000ea8000c101900 */
[----:B------:R-:W2:Y:S04]  /*21d0*/  LD.E R20, desc[UR12][R18.64+0x4] ;  /* 0x0000040c12147980 */ /* 0x000ea8000c101900 */
[----:B------:R-:W3:Y:S01]  /*21e0*/  LD.E.64 R22, desc[UR12][R18.64+0x8] ;  /* 0x0000080c12167980 */ /* 0x000ee2000c101b00 */
[----:B------:R-:W-:Y:S02]  /*21f0*/  IADD3 R37, PT, PT, R37, 0x4, RZ ;  /* 0x0000000425257810 */ /* 0x000fe40007ffe0ff */
[----:B--2---:R-:W-:-:S04]  /*2200*/  FMNMX3 R20, R82, R17, R20, !PT ;  /* 0x0000001152147276 */ /* 0x004fc80007800014 */
[----:B---3--:R-:W-:-:S07]  /*2210*/  FMNMX3 R82, R20, R22, R23, !PT ;  /* 0x0000001614527276 */ /* 0x008fce0007800017 */
.L_x_22:
[----:B------:R-:W-:Y:S05]  /*2220*/  BSYNC.RECONVERGENT B2 ;  /* 0x0000000000027941 */ /* 0x000fea0003800200 */
.L_x_21:
[----:B------:R-:W-:Y:S05]  /*2230*/  @!P3 BRA `(.L_x_15) ;  /* 0x00000000003cb947 */ /* 0x000fea0003800000 */
[----:B------:R-:W-:-:S04]  /*2240*/  IMAD.IADD R17, R12, 0x1, R37 ;  /* 0x000000010c117824 */ /* 0x000fc800078e0225 */
[----:B------:R-:W-:-:S06]  /*2250*/  IMAD.WIDE.U32 R16, R17, 0x4, R106 ;  /* 0x0000000411107825 */ /* 0x000fcc00078e006a */
[----:B------:R-:W2:Y:S01]  /*2260*/  LD.E R17, desc[UR12][R16.64] ;  /* 0x0000000c10117980 */ /* 0x000ea2000c101900 */
[----:B------:R-:W-:Y:S02]  /*2270*/  ISETP.NE.AND P0, PT, R24, 0x1, PT ;  /* 0x000000011800780c */ /* 0x000fe40003f05270 */
[----:B--2---:R-:W-:-:S11]  /*2280*/  FMNMX R82, R82, R17, !PT ;  /* 0x0000001152527209 */ /* 0x004fd60007800000 */
[----:B------:R-:W-:Y:S05]  /*2290*/  @!P0 BRA `(.L_x_15) ;  /* 0x0000000000248947 */ /* 0x000fea0003800000 */
[----:B------:R-:W-:-:S04]  /*22a0*/  IADD3 R37, P0, PT, R12, R37, RZ ;  /* 0x000000250c257210 */ /* 0x000fc80007f1e0ff */
[----:B------:R-:W-:Y:S02]  /*22b0*/  IADD3.X R18, PT, PT, RZ, RZ, RZ, P0, !PT ;  /* 0x000000ffff127210 */ /* 0x000fe400007fe4ff */
[----:B------:R-:W-:-:S04]  /*22c0*/  LEA R16, P0, R37, UR8, 0x2 ;  /* 0x0000000825107c11 */ /* 0x000fc8000f8010ff */
[----:B------:R-:W-:-:S05]  /*22d0*/  LEA.HI.X R17, R37, UR16, R18, 0x2, P0 ;  /* 0x0000001025117c11 */ /* 0x000fca00080f1412 */
[----:B------:R-:W2:Y:S04]  /*22e0*/  LD.E R19, desc[UR12][R16.64+0x4] ;  /* 0x0000040c10137980 */ /* 0x000ea8000c101900 */
[----:B------:R-:W3:Y:S01]  /*22f0*/  LD.E R21, desc[UR12][R16.64+0x8] ;  /* 0x0000080c10157980 */ /* 0x000ee2000c101900 */
[----:B------:R-:W-:Y:S02]  /*2300*/  ISETP.NE.AND P0, PT, R24, 0x2, PT ;  /* 0x000000021800780c */ /* 0x000fe40003f05270 */
[----:B--2---:R-:W-:-:S11]  /*2310*/  FMNMX R82, R82, R19, !PT ;  /* 0x0000001352527209 */ /* 0x004fd60007800000 */
[----:B---3--:R-:W-:-:S07]  /*2320*/  @P0 FMNMX R82, R82, R21, !PT ;  /* 0x0000001552520209 */ /* 0x008fce0007800000 */
.L_x_15:
[----:B------:R-:W-:Y:S05]  /*2330*/  BSYNC.RECONVERGENT B1 ;  /* 0x0000000000017941 */ /* 0x000fea0003800200 */
.L_x_14:
[----:B------:R-:W-:Y:S01]  /*2340*/  ISETP.GE.AND P0, PT, R81, 0x1, PT ;  /* 0x000000015100780c */ /* 0x000fe20003f06270 */
[----:B------:R-:W-:Y:S01]  /*2350*/  BSSY.RECONVERGENT B1, `(.L_x_23) ;  /* 0x0000084000017945 */ /* 0x000fe20003800200 */
[----:B-----5:R-:W-:Y:S01]  /*2360*/  FMNMX R82, R33, R82, !PT ;  /* 0x0000005221527209 */ /* 0x020fe20007800000 */
[----:B------:R-:W-:-:S10]  /*2370*/  IMAD.MOV.U32 R20, RZ, RZ, RZ ;  /* 0x000000ffff147224 */ /* 0x000fd400078e00ff */
[----:B------:R-:W-:Y:S05]  /*2380*/  @!P0 BRA `(.L_x_24) ;  /* 0x0000000800008947 */ /* 0x000fea0003800000 */
[----:B------:R-:W-:Y:S01]  /*2390*/  ISETP.GE.AND P0, PT, R15, 0x4, PT ;  /* 0x000000040f00780c */ /* 0x000fe20003f06270 */
[----:B------:R-:W-:Y:S01]  /*23a0*/  BSSY.RECONVERGENT B2, `(.L_x_25) ;  /* 0x0000047000027945 */ /* 0x000fe20003800200 */
[----:B------:R-:W-:Y:S02]  /*23b0*/  LOP3.LUT R30, R32, 0x3, RZ, 0xc0, !PT ;  /* 0x00000003201e7812 */ /* 0x000fe400078ec0ff */
[----:B------:R-:W-:Y:S02]  /*23c0*/  CS2R R20, SRZ ;  /* 0x0000000000147805 */ /* 0x000fe4000001ff00 */
[----:B------:R-:W-:-:S07]  /*23d0*/  ISETP.NE.AND P3, PT, R30, RZ, PT ;  /* 0x000000ff1e00720c */ /* 0x000fce0003f65270 */
[----:B------:R-:W-:Y:S06]  /*23e0*/  @!P0 BRA `(.L_x_26) ;  /* 0x0000000400088947 */ /* 0x000fec0003800000 */
[----:B------:R-:W-:Y:S01]  /*23f0*/  LOP3.LUT R21, R32, 0x3c, RZ, 0xc0, !PT ;  /* 0x0000003c20157812 */ /* 0x000fe200078ec0ff */
[----:B------:R-:W-:Y:S01]  /*2400*/  IMAD.MOV.U32 R22, RZ, RZ, RZ ;  /* 0x000000ffff167224 */ /* 0x000fe200078e00ff */
[----:B------:R-:W-:-:S07]  /*2410*/  MOV R20, RZ ;  /* 0x000000ff00147202 */ /* 0x000fce0000000f00 */
.L_x_27:
[----:B0-----:R-:W-:-:S05]  /*2420*/  IADD3 R19, PT, PT, R12, R22, RZ ;  /* 0x000000160c137210 */ /* 0x001fca0007ffe0ff */
[----:B------:R-:W-:-:S05]  /*2430*/  IMAD.WIDE.U32 R16, R19, 0x4, R106 ;  /* 0x0000000413107825 */ /* 0x000fca00078e006a */
[----:B------:R-:W2:Y:S01]  /*2440*/  LD.E R23, desc[UR12][R16.64] ;  /* 0x0000000c10177980 */ /* 0x000ea2000c101900 */
[----:B------:R-:W-:Y:S01]  /*2450*/  IMAD.MOV.U32 R32, RZ, RZ, 0x3bbb989d ;  /* 0x3bbb989dff207424 */ /* 0x000fe200078e00ff */
[----:B------:R-:W-:Y:S01]  /*2460*/  MOV R29, 0x437c0000 ;  /* 0x437c0000001d7802 */ /* 0x000fe20000000f00 */
[----:B--2---:R-:W-:-:S04]  /*2470*/  FADD R23, -R82, R23 ;  /* 0x0000001752177221 */ /* 0x004fc80000000100 */
[----:B------:R-:W-:-:S04]  /*2480*/  FFMA.SAT R18, R23, R32, 0.5 ;  /* 0x3f00000017127423 */ /* 0x000fc80000002020 */
[----:B------:R-:W-:-:S04]  /*2490*/  FFMA.RM R18, R18, R29, 12582913 ;  /* 0x4b40000112127423 */ /* 0x000fc8000000401d */
[C---:B------:R-:W-:Y:S01]  /*24a0*/  FADD R24, R18.reuse, -12583039 ;  /* 0xcb40007f12187421 */ /* 0x040fe20000000000 */
[----:B------:R-:W-:-:S03]  /*24b0*/  IMAD.SHL.U32 R18, R18, 0x800000, RZ ;  /* 0x0080000012127824 */ /* 0x000fc600078e00ff */
[----:B------:R-:W-:-:S04]  /*24c0*/  FFMA R24, R23, 1.4426950216293334961, -R24 ;  /* 0x3fb8aa3b17187823 */ /* 0x000fc80000000818 */
[----:B------:R-:W-:-:S04]  /*24d0*/  FFMA R24, R23, 1.925963033500011079e-08, R24 ;  /* 0x32a5706017187823 */ /* 0x000fc80000000018 */
[----:B------:R-:W0:Y:S02]  /*24e0*/  MUFU.EX2 R23, R24 ;  /* 0x0000001800177308 */ /* 0x000e240000000800 */
[----:B0-----:R-:W-:Y:S01]  /*24f0*/  FMUL R23, R18, R23 ;  /* 0x0000001712177220 */ /* 0x001fe20000400000 */
[----:B------:R-:W-:-:S04]  /*2500*/  IMAD.WIDE.U32 R18, R19, 0x2, R104 ;  /* 0x0000000213127825 */ /* 0x000fc800078e0068 */
[----:B------:R-:W-:-:S04]  /*2510*/  F2FP.F16.F32.PACK_AB R25, RZ, R23 ;  /* 0x00000017ff19723e */ /* 0x000fc800000000ff */
[----:B------:R-:W-:-:S05]  /*2520*/  PRMT R27, R25, 0x7610, R27 ;  /* 0x00007610191b7816 */ /* 0x000fca000000001b */
[----:B------:R0:W-:Y:S04]  /*2530*/  ST.E.U16 desc[UR12][R18.64], R27 ;  /* 0x0000001b12007985 */ /* 0x0001e8000c10150c */
[----:B------:R-:W2:Y:S02]  /*2540*/  LD.E R25, desc[UR12][R16.64+0x4] ;  /* 0x0000040c10197980 */ /* 0x000ea4000c101900 */
[----:B--2---:R-:W-:-:S04]  /*2550*/  FADD R25, -R82, R25 ;  /* 0x0000001952197221 */ /* 0x004fc80000000100 */
[----:B------:R-:W-:-:S04]  /*2560*/  FFMA.SAT R26, R25, R32, 0.5 ;  /* 0x3f000000191a7423 */ /* 0x000fc80000002020 */
[----:B------:R-:W-:-:S04]  /*2570*/  FFMA.RM R26, R26, R29, 12582913 ;  /* 0x4b4000011a1a7423 */ /* 0x000fc8000000401d */
[C---:B------:R-:W-:Y:S01]  /*2580*/  FADD R24, R26.reuse, -12583039 ;  /* 0xcb40007f1a187421 */ /* 0x040fe20000000000 */
[----:B------:R-:W-:-:S03]  /*2590*/  SHF.L.U32 R26, R26, 0x17, RZ ;  /* 0x000000171a1a7819 */ /* 0x000fc600000006ff */
[----:B------:R-:W-:-:S04]  /*25a0*/  FFMA R24, R25, 1.4426950216293334961, -R24 ;  /* 0x3fb8aa3b19187823 */ /* 0x000fc80000000818 */
[----:B------:R-:W-:-:S04]  /*25b0*/  FFMA R24, R25, 1.925963033500011079e-08, R24 ;  /* 0x32a5706019187823 */ /* 0x000fc80000000018 */
[----:B------:R-:W1:Y:S02]  /*25c0*/  MUFU.EX2 R25, R24 ;  /* 0x0000001800197308 */ /* 0x000e640000000800 */
[----:B-1----:R-:W-:-:S05]  /*25d0*/  FMUL R25, R26, R25 ;  /* 0x000000191a197220 */ /* 0x002fca0000400000 */
[----:B------:R-:W-:-:S04]  /*25e0*/  F2FP.F16.F32.PACK_AB R26, RZ, R25 ;  /* 0x00000019ff1a723e */ /* 0x000fc800000000ff */
[----:B------:R-:W-:-:S05]  /*25f0*/  PRMT R31, R26, 0x7610, R31 ;  /* 0x000076101a1f7816 */ /* 0x000fca000000001f */
[----:B------:R1:W-:Y:S04]  /*2600*/  ST.E.U16 desc[UR12][R18.64+0x2], R31 ;  /* 0x0000021f12007985 */ /* 0x0003e8000c10150c */
[----:B0-----:R-:W2:Y:S02]  /*2610*/  LD.E R27, desc[UR12][R16.64+0x8] ;  /* 0x0000080c101b7980 */ /* 0x001ea4000c101900 */
        /* <DEDUP_REMOVED lines=8> */
[----:B0-----:R-:W-:-:S05]  /*26a0*/  FMUL R27, R26, R27 ;  /* 0x0000001b1a1b7220 */ /* 0x001fca0000400000 */
[----:B------:R-:W-:-:S04]  /*26b0*/  F2FP.F16.F32.PACK_AB R24, RZ, R27 ;  /* 0x0000001bff18723e */ /* 0x000fc800000000ff */
[----:B------:R-:W-:-:S05]  /*26c0*/  PRMT R34, R24, 0x7610, R34 ;  /* 0x0000761018227816 */ /* 0x000fca0000000022 */
[----:B------:R0:W-:Y:S04]  /*26d0*/  ST.E.U16 desc[UR12][R18.64+0x4], R34 ;  /* 0x0000042212007985 */ /* 0x0001e8000c10150c */
[----:B------:R-:W2:Y:S01]  /*26e0*/  LD.E R17, desc[UR12][R16.64+0xc] ;  /* 0x00000c0c10117980 */ /* 0x000ea2000c101900 */
[----:B------:R-:W-:Y:S02]  /*26f0*/  VIADD R22, R22, 0x4 ;  /* 0x0000000416167836 */ /* 0x000fe40000000000 */
[----:B------:R-:W-:-:S03]  /*2700*/  FADD R20, R23, R20 ;  /* 0x0000001417147221 */ /* 0x000fc60000000000 */
[----:B------:R-:W-:Y:S01]  /*2710*/  ISETP.NE.AND P0, PT, R22, R21, PT ;  /* 0x000000151600720c */ /* 0x000fe20003f05270 */
[----:B------:R-:W-:-:S04]  /*2720*/  FADD R20, R20, R25 ;  /* 0x0000001914147221 */ /* 0x000fc80000000000 */
[----:B------:R-:W-:Y:S01]  /*2730*/  FADD R20, R20, R27 ;  /* 0x0000001b14147221 */ /* 0x000fe20000000000 */
[----:B--2---:R-:W-:-:S04]  /*2740*/  FADD R24, -R82, R17 ;  /* 0x0000001152187221 */ /* 0x004fc80000000100 */
[----:B------:R-:W-:-:S04]  /*2750*/  FFMA.SAT R26, R24, R32, 0.5 ;  /* 0x3f000000181a7423 */ /* 0x000fc80000002020 */
[----:B------:R-:W-:-:S04]  /*2760*/  FFMA.RM R26, R26, R29, 12582913 ;  /* 0x4b4000011a1a7423 */ /* 0x000fc8000000401d */
[C---:B------:R-:W-:Y:S01]  /*2770*/  FADD R29, R26.reuse, -12583039 ;  /* 0xcb40007f1a1d7421 */ /* 0x040fe20000000000 */
[----:B------:R-:W-:-:S03]  /*2780*/  SHF.L.U32 R26, R26, 0x17, RZ ;  /* 0x000000171a1a7819 */ /* 0x000fc600000006ff */
[----:B------:R-:W-:-:S04]  /*2790*/  FFMA R29, R24, 1.4426950216293334961, -R29 ;  /* 0x3fb8aa3b181d7823 */ /* 0x000fc8000000081d */
[----:B------:R-:W-:-:S06]  /*27a0*/  FFMA R29, R24, 1.925963033500011079e-08, R29 ;  /* 0x32a57060181d7823 */ /* 0x000fcc000000001d */
[----:B------:R-:W1:Y:S02]  /*27b0*/  MUFU.EX2 R29, R29 ;  /* 0x0000001d001d7308 */ /* 0x000e640000000800 */
[----:B-1----:R-:W-:-:S04]  /*27c0*/  FMUL R31, R26, R29 ;  /* 0x0000001d1a1f7220 */ /* 0x002fc80000400000 */
[----:B------:R-:W-:Y:S01]  /*27d0*/  FADD R20, R20, R31 ;  /* 0x0000001f14147221 */ /* 0x000fe20000000000 */
[----:B------:R-:W-:-:S05]  /*27e0*/  F2FP.F16.F32.PACK_AB R17, RZ, R31 ;  /* 0x0000001fff11723e */ /* 0x000fca00000000ff */
[----:B------:R0:W-:Y:S01]  /*27f0*/  ST.E.U16 desc[UR12][R18.64+0x6], R17 ;  /* 0x0000061112007985 */ /* 0x0001e2000c10150c */
[----:B------:R-:W-:Y:S05]  /*2800*/  @P0 BRA `(.L_x_27) ;  /* 0xfffffffc00040947 */ /* 0x000fea000383ffff */
.L_x_26:
[----:B------:R-:W-:Y:S05]  /*2810*/  BSYNC.RECONVERGENT B2 ;  /* 0x0000000000027941 */ /* 0x000fea0003800200 */
.L_x_25:
[----:B------:R-:W-:Y:S05]  /*2820*/  @!P3 BRA `(.L_x_24) ;  /* 0x0000000000d8b947 */ /* 0x000fea0003800000 */
[----:B0-----:R-:W-:-:S05]  /*2830*/  IADD3 R19, PT, PT, R12, R21, RZ ;  /* 0x000000150c137210 */ /* 0x001fca0007ffe0ff */
[----:B------:R-:W-:-:S06]  /*2840*/  IMAD.WIDE.U32 R16, R19, 0x4, R106 ;  /* 0x0000000413107825 */ /* 0x000fcc00078e006a */
[----:B------:R-:W2:Y:S01]  /*2850*/  LD.E R17, desc[UR12][R16.64] ;  /* 0x0000000c10117980 */ /* 0x000ea2000c101900 */
[----:B------:R-:W-:Y:S01]  /*2860*/  IMAD.MOV.U32 R26, RZ, RZ, 0x3bbb989d ;  /* 0x3bbb989dff1a7424 */ /* 0x000fe200078e00ff */
[----:B------:R-:W-:Y:S02]  /*2870*/  MOV R27, 0x437c0000 ;  /* 0x437c0000001b7802 */ /* 0x000fe40000000f00 */
[----:B------:R-:W-:Y:S01]  /*2880*/  ISETP.NE.AND P0, PT, R30, 0x1, PT ;  /* 0x000000011e00780c */ /* 0x000fe20003f05270 */
[----:B--2---:R-:W-:Y:S01]  /*2890*/  FADD R18, -R82, R17 ;  /* 0x0000001152127221 */ /* 0x004fe20000000100 */
[----:B------:R-:W-:-:S04]  /*28a0*/  IMAD.WIDE.U32 R16, R19, 0x2, R104 ;  /* 0x0000000213107825 */ /* 0x000fc800078e0068 */
[----:B------:R-:W-:-:S04]  /*28b0*/  FFMA.SAT R22, R18, R26, 0.5 ;  /* 0x3f00000012167423 */ /* 0x000fc8000000201a */
[----:B------:R-:W-:-:S04]  /*28c0*/  FFMA.RM R22, R22, R27, 12582913 ;  /* 0x4b40000116167423 */ /* 0x000fc8000000401b */
[C---:B------:R-:W-:Y:S01]  /*28d0*/  FADD R23, R22.reuse, -12583039 ;  /* 0xcb40007f16177421 */ /* 0x040fe20000000000 */
[----:B------:R-:W-:-:S03]  /*28e0*/  IMAD.SHL.U32 R22, R22, 0x800000, RZ ;  /* 0x0080000016167824 */ /* 0x000fc600078e00ff */
[----:B------:R-:W-:-:S04]  /*28f0*/  FFMA R23, R18, 1.4426950216293334961, -R23 ;  /* 0x3fb8aa3b12177823 */ /* 0x000fc80000000817 */
[----:B------:R-:W-:-:S06]  /*2900*/  FFMA R23, R18, 1.925963033500011079e-08, R23 ;  /* 0x32a5706012177823 */ /* 0x000fcc0000000017 */
[----:B------:R-:W0:Y:S02]  /*2910*/  MUFU.EX2 R23, R23 ;  /* 0x0000001700177308 */ /* 0x000e240000000800 */
[----:B0-----:R-:W-:-:S04]  /*2920*/  FMUL R25, R22, R23 ;  /* 0x0000001716197220 */ /* 0x001fc80000400000 */
[----:B------:R-:W-:Y:S01]  /*2930*/  FADD R20, R20, R25 ;  /* 0x0000001914147221 */ /* 0x000fe20000000000 */
[----:B------:R-:W-:-:S05]  /*2940*/  F2FP.F16.F32.PACK_AB R18, RZ, R25 ;  /* 0x00000019ff12723e */ /* 0x000fca00000000ff */
[----:B------:R1:W-:Y:S01]  /*2950*/  ST.E.U16 desc[UR12][R16.64], R18 ;  /* 0x0000001210007985 */ /* 0x0003e2000c10150c */
[----:B------:R-:W-:Y:S05]  /*2960*/  @!P0 BRA `(.L_x_24) ;  /* 0x0000000000888947 */ /* 0x000fea0003800000 */
[----:B------:R-:W-:-:S04]  /*2970*/  IADD3 R24, P0, PT, R12, R21, RZ ;  /* 0x000000150c187210 */ /* 0x000fc80007f1e0ff */
[----:B------:R-:W-:Y:S02]  /*2980*/  IADD3.X R25, PT, PT, RZ, RZ, RZ, P0, !PT ;  /* 0x000000ffff197210 */ /* 0x000fe400007fe4ff */
[----:B-1----:R-:W-:-:S04]  /*2990*/  LEA R16, P0, R24, UR8, 0x2 ;  /* 0x0000000818107c11 */ /* 0x002fc8000f8010ff */
[----:B------:R-:W-:-:S05]  /*29a0*/  LEA.HI.X R17, R24, UR16, R25, 0x2, P0 ;  /* 0x0000001018117c11 */ /* 0x000fca00080f1419 */
[----:B------:R-:W2:Y:S02]  /*29b0*/  LD.E R19, desc[UR12][R16.64+0x4] ;  /* 0x0000040c10137980 */ /* 0x000ea4000c101900 */
        /* <DEDUP_REMOVED lines=9> */
[----:B------:R-:W-:-:S03]  /*2a50*/  LEA R18, P0, R24, UR6, 0x1 ;  /* 0x0000000618127c11 */ /* 0x000fc6000f8008ff */
[----:B------:R-:W-:Y:S01]  /*2a60*/  FADD R20, R20, R21 ;  /* 0x0000001514147221 */ /* 0x000fe20000000000 */
[----:B------:R-:W-:Y:S02]  /*2a70*/  F2FP.F16.F32.PACK_AB R23, RZ, R21 ;  /* 0x00000015ff17723e */ /* 0x000fe400000000ff */
[----:B------:R-:W-:Y:S02]  /*2a80*/  LEA.HI.X R19, R24, UR15, R25, 0x1, P0 ;  /* 0x0000000f18137c11 */ /* 0x000fe400080f0c19 */
[----:B------:R-:W-:-:S03]  /*2a90*/  ISETP.NE.AND P0, PT, R30, 0x2, PT ;  /* 0x000000021e00780c */ /* 0x000fc60003f05270 */
[----:B------:R2:W-:Y:S10]  /*2aa0*/  ST.E.U16 desc[UR12][R18.64+0x2], R23 ;  /* 0x0000021712007985 */ /* 0x0005f4000c10150c */
[----:B------:R-:W-:Y:S05]  /*2ab0*/  @!P0 BRA `(.L_x_24) ;  /* 0x0000000000348947 */ /* 0x000fea0003800000 */
[----:B------:R-:W3:Y:S02]  /*2ac0*/  LD.E R17, desc[UR12][R16.64+0x8] ;  /* 0x0000080c10117980 */ /* 0x000ee4000c101900 */
[----:B---3--:R-:W-:-:S04]  /*2ad0*/  FADD R21, -R82, R17 ;  /* 0x0000001152157221 */ /* 0x008fc80000000100 */
[----:B------:R-:W-:-:S04]  /*2ae0*/  FFMA.SAT R22, R21, R26, 0.5 ;  /* 0x3f00000015167423 */ /* 0x000fc8000000201a */
[----:B------:R-:W-:-:S04]  /*2af0*/  FFMA.RM R22, R22, R27, 12582913 ;  /* 0x4b40000116167423 */ /* 0x000fc8000000401b */
[C---:B------:R-:W-:Y:S01]  /*2b00*/  FADD R24, R22.reuse, -12583039 ;  /* 0xcb40007f16187421 */ /* 0x040fe20000000000 */
[----:B------:R-:W-:-:S03]  /*2b10*/  SHF.L.U32 R22, R22, 0x17, RZ ;  /* 0x0000001716167819 */ /* 0x000fc600000006ff */
[----:B------:R-:W-:-:S04]  /*2b20*/  FFMA R24, R21, 1.4426950216293334961, -R24 ;  /* 0x3fb8aa3b15187823 */ /* 0x000fc80000000818 */
[----:B------:R-:W-:-:S04]  /*2b30*/  FFMA R24, R21, 1.925963033500011079e-08, R24 ;  /* 0x32a5706015187823 */ /* 0x000fc80000000018 */
[----:B------:R-:W0:Y:S02]  /*2b40*/  MUFU.EX2 R21, R24 ;  /* 0x0000001800157308 */ /* 0x000e240000000800 */
[----:B0-----:R-:W-:-:S04]  /*2b50*/  FMUL R21, R22, R21 ;  /* 0x0000001516157220 */ /* 0x001fc80000400000 */
[----:B------:R-:W-:Y:S01]  /*2b60*/  FADD R20, R20, R21 ;  /* 0x0000001514147221 */ /* 0x000fe20000000000 */
[----:B------:R-:W-:-:S05]  /*2b70*/  F2FP.F16.F32.PACK_AB R17, RZ, R21 ;  /* 0x00000015ff11723e */ /* 0x000fca00000000ff */
[----:B------:R3:W-:Y:S02]  /*2b80*/  ST.E.U16 desc[UR12][R18.64+0x4], R17 ;  /* 0x0000041112007985 */ /* 0x0007e4000c10150c */
.L_x_24:
[----:B------:R-:W-:Y:S05]  /*2b90*/  BSYNC.RECONVERGENT B1 ;  /* 0x0000000000017941 */ /* 0x000fea0003800200 */
.L_x_23:
[----:B-1----:R-:W-:Y:S02]  /*2ba0*/  IMAD.MOV.U32 R16, RZ, RZ, 0x3bbb989d ;  /* 0x3bbb989dff107424 */ /* 0x002fe400078e00ff */
[----:B------:R-:W-:Y:S01]  /*2bb0*/  FADD R33, R33, -R82 ;  /* 0x8000005221217221 */ /* 0x000fe20000000000 */
[----:B0--3--:R-:W-:Y:S01]  /*2bc0*/  MOV R17, 0x437c0000 ;  /* 0x437c000000117802 */ /* 0x009fe20000000f00 */
[----:B------:R-:W-:Y:S01]  /*2bd0*/  BSSY.RECONVERGENT B1, `(.L_x_28) ;  /* 0x000006c000017945 */ /* 0x000fe20003800200 */
[----:B------:R-:W-:Y:S01]  /*2be0*/  ISETP.NE.AND P0, PT, R13, RZ, PT ;  /* 0x000000ff0d00720c */ /* 0x000fe20003f05270 */
[----:B------:R-:W-:-:S04]  /*2bf0*/  FFMA.SAT R16, R33, R16, 0.5 ;  /* 0x3f00000021107423 */ /* 0x000fc80000002010 */
[----:B------:R-:W-:-:S04]  /*2c00*/  FFMA.RM R16, R16, R17, 12582913 ;  /* 0x4b40000110107423 */ /* 0x000fc80000004011 */
[C---:B--2---:R-:W-:Y:S01]  /*2c10*/  FADD R18, R16.reuse, -12583039 ;  /* 0xcb40007f10127421 */ /* 0x044fe20000000000 */
[----:B------:R-:W-:-:S03]  /*2c20*/  IMAD.SHL.U32 R84, R16, 0x800000, RZ ;  /* 0x0080000010547824 */ /* 0x000fc600078e00ff */
[----:B------:R-:W-:-:S04]  /*2c30*/  FFMA R18, R33, 1.4426950216293334961, -R18 ;  /* 0x3fb8aa3b21127823 */ /* 0x000fc80000000812 */
[----:B------:R-:W-:-:S04]  /*2c40*/  FFMA R18, R33, 1.925963033500011079e-08, R18 ;  /* 0x32a5706021127823 */ /* 0x000fc80000000012 */
[----:B------:R-:W0:Y:S02]  /*2c50*/  MUFU.EX2 R17, R18 ;  /* 0x0000001200117308 */ /* 0x000e240000000800 */
[----:B0-----:R-:W-:-:S04]  /*2c60*/  FMUL R84, R84, R17 ;  /* 0x0000001154547220 */ /* 0x001fc80000400000 */
[----:B------:R-:W-:Y:S01]  /*2c70*/  FFMA R83, R83, R84, R20 ;  /* 0x0000005453537223 */ /* 0x000fe20000000014 */
[----:B------:R-:W-:Y:S06]  /*2c80*/  @!P0 BRA `(.L_x_29) ;  /* 0x0000000400808947 */ /* 0x000fec0003800000 */
[----:B------:R-:W2:Y:S04]  /*2c90*/  LD.E.128 R76, desc[UR12][R92.64+0xf0] ;  /* 0x0000f00c5c4c7980 */ /* 0x000ea8000c101d00 */
[----:B------:R-:W3:Y:S04]  /*2ca0*/  LD.E.128 R72, desc[UR12][R92.64] ;  /* 0x0000000c5c487980 */ /* 0x000ee8000c101d00 */
[----:B------:R-:W4:Y:S04]  /*2cb0*/  LD.E.128 R56, desc[UR12][R92.64+0x10] ;  /* 0x0000100c5c387980 */ /* 0x000f28000c101d00 */
[----:B------:R-:W5:Y:S04]  /*2cc0*/  LD.E.128 R68, desc[UR12][R92.64+0x20] ;  /* 0x0000200c5c447980 */ /* 0x000f68000c101d00 */
        /* <DEDUP_REMOVED lines=11> */
[----:B------:R-:W5:Y:S01]  /*2d80*/  LD.E.128 R20, desc[UR12][R92.64+0xe0] ;  /* 0x0000e00c5c147980 */ /* 0x000f62000c101d00 */
[C---:B--2---:R-:W-:Y:S01]  /*2d90*/  FMUL R76, R84.reuse, R76 ;  /* 0x0000004c544c7220 */ /* 0x044fe20000400000 */
[C---:B------:R-:W-:Y:S01]  /*2da0*/  FMUL R77, R84.reuse, R77 ;  /* 0x0000004d544d7220 */ /* 0x040fe20000400000 */
[C---:B------:R-:W-:Y:S01]  /*2db0*/  FMUL R78, R84.reuse, R78 ;  /* 0x0000004e544e7220 */ /* 0x040fe20000400000 */
[C---:B------:R-:W-:Y:S01]  /*2dc0*/  FMUL R79, R84.reuse, R79 ;  /* 0x0000004f544f7220 */ /* 0x040fe20000400000 */
[C---:B---3--:R-:W-:Y:S01]  /*2dd0*/  FMUL R72, R84.reuse, R72 ;  /* 0x0000004854487220 */ /* 0x048fe20000400000 */
[C---:B------:R-:W-:Y:S01]  /*2de0*/  FMUL R73, R84.reuse, R73 ;  /* 0x0000004954497220 */ /* 0x040fe20000400000 */
[C---:B------:R-:W-:Y:S01]  /*2df0*/  FMUL R74, R84.reuse, R74 ;  /* 0x0000004a544a7220 */ /* 0x040fe20000400000 */
[C---:B------:R-:W-:Y:S01]  /*2e00*/  FMUL R75, R84.reuse, R75 ;  /* 0x0000004b544b7220 */ /* 0x040fe20000400000 */
[C---:B----4-:R-:W-:Y:S01]  /*2e10*/  FMUL R56, R84.reuse, R56 ;  /* 0x0000003854387220 */ /* 0x050fe20000400000 */
[C---:B------:R-:W-:Y:S01]  /*2e20*/  FMUL R57, R84.reuse, R57 ;  /* 0x0000003954397220 */ /* 0x040fe20000400000 */
[C---:B------:R-:W-:Y:S01]  /*2e30*/  FMUL R58, R84.reuse, R58 ;  /* 0x0000003a543a7220 */ /* 0x040fe20000400000 */
[C---:B------:R-:W-:Y:S01]  /*2e40*/  FMUL R59, R84.reuse, R59 ;  /* 0x0000003b543b7220 */ /* 0x040fe20000400000 */
[C---:B-----5:R-:W-:Y:S01]  /*2e50*/  FMUL R68, R84.reuse, R68 ;  /* 0x0000004454447220 */ /* 0x060fe20000400000 */
[C---:B------:R-:W-:Y:S01]  /*2e60*/  FMUL R69, R84.reuse, R69 ;  /* 0x0000004554457220 */ /* 0x040fe20000400000 */
        /* <DEDUP_REMOVED lines=49> */
[----:B------:R-:W-:Y:S01]  /*3180*/  FMUL R23, R84, R23 ;  /* 0x0000001754177220 */ /* 0x000fe20000400000 */
[----:B------:R0:W-:Y:S04]  /*3190*/  ST.E.128 desc[UR12][R92.64+0xf0], R76 ;  /* 0x0000f04c5c007985 */ /* 0x0001e8000c101d0c */
        /* <DEDUP_REMOVED lines=14> */
[----:B------:R0:W-:Y:S02]  /*3280*/  ST.E.128 desc[UR12][R92.64+0xe0], R20 ;  /* 0x0000e0145c007985 */ /* 0x0001e4000c101d0c */
.L_x_29:
[----:B------:R-:W-:Y:S05]  /*3290*/  BSYNC.RECONVERGENT B1 ;  /* 0x0000000000017941 */ /* 0x000fea0003800200 */
.L_x_28:
[----:B------:R1:W-:Y:S04]  /*32a0*/  ST.E desc[UR12][R88.64], R82 ;  /* 0x0000005258007985 */ /* 0x0003e8000c10190c */
[----:B------:R1:W-:Y:S02]  /*32b0*/  ST.E desc[UR12][R86.64], R83 ;  /* 0x0000005356007985 */ /* 0x0003e4000c10190c */
.L_x_13:
[----:B------:R-:W-:Y:S05]  /*32c0*/  BSYNC.RECONVERGENT B0 ;  /* 0x0000000000007941 */ /* 0x000fea0003800200 */
.L_x_12:
[----:B------:R-:W-:Y:S06]  /*32d0*/  BAR.SYNC.DEFER_BLOCKING 0x0 ;  /* 0x0000000000007b1d */ /* 0x000fec0000010000 */
[----:B------:R-:W-:Y:S05]  /*32e0*/  @!P1 BRA `(.L_x_30) ;  /* 0x0000000c00289947 */ /* 0x000fea0003800000 */
[----:B------:R-:W-:Y:S05]  /*32f0*/  WARPSYNC.ALL ;  /* 0x0000000000007948 */ /* 0x000fea0003800000 */
[----:B------:R-:W-:Y:S01]  /*3300*/  BAR.SYNC.DEFER_BLOCKING 0x0 ;  /* 0x0000000000007b1d */ /* 0x000fe20000010000 */
[----:B------:R-:W-:Y:S01]  /*3310*/  IADD3 R13, PT, PT, R13, 0x1, RZ ;  /* 0x000000010d0d7810 */ /* 0x000fe20007ffe0ff */
[----:B------:R-:W-:-:S03]  /*3320*/  VIADD R15, R15, 0xffffffe0 ;  /* 0xffffffe00f0f7836 */ /* 0x000fc60000000000 */
[----:B------:R-:W-:Y:S01]  /*3330*/  ISETP.NE.AND P0, PT, R13, UR4, PT ;  /* 0x000000040d007c0c */ /* 0x000fe2000bf05270 */
[----:B------:R2:W-:-:S12]  /*3340*/  @!P2 ST.E.STRONG.SYS desc[UR12][R90.64], RZ ;  /* 0x000000ff5a00a985 */ /* 0x0005d8000c11590c */
[----:B--2---:R-:W-:Y:S05]  /*3350*/  @P0 BRA `(.L_x_31) ;  /* 0xffffffe400080947 */ /* 0x004fea000383ffff */
.L_x_8:
[----:B------:R-:W-:Y:S01]  /*3360*/  BAR.SYNC.DEFER_BLOCKING 0x0 ;  /* 0x0000000000007b1d */ /* 0x000fe20000010000 */
[----:B------:R-:W-:-:S04]  /*3370*/  SHF.L.U32 R6, R6, 0x6, RZ ;  /* 0x0000000606067819 */ /* 0x000fc800000006ff */
[----:B------:R-:W-:-:S13]  /*3380*/  ISETP.GE.AND P0, PT, R9, R6, PT ;  /* 0x000000060900720c */ /* 0x000fda0003f06270 */
[----:B------:R-:W-:Y:S05]  /*3390*/  @P0 EXIT ;  /* 0x000000000000094d */ /* 0x000fea0003800000 */
[----:B------:R-:W-:Y:S01]  /*33a0*/  VIADDMNMX R0, R9, 0x180, R6, !PT ;  /* 0x0000018009007846 */ /* 0x000fe20007800106 */
[----:B------:R-:W-:Y:S04]  /*33b0*/  BSSY.RECONVERGENT B0, `(.L_x_32) ;  /* 0x0000034000007945 */ /* 0x000fe80003800200 */
[----:B------:R-:W-:-:S05]  /*33c0*/  VIADD R0, R0, 0xfffffe80 ;  /* 0xfffffe8000007836 */ /* 0x000fca0000000000 */
[----:B------:R-:W-:-:S04]  /*33d0*/  ISETP.NE.AND P0, PT, R0, R9, PT ;  /* 0x000000090000720c */ /* 0x000fc80003f05270 */
[----:B------:R-:W-:-:S04]  /*33e0*/  SEL R2, RZ, 0x1, !P0 ;  /* 0x00000001ff027807 */ /* 0x000fc80004000000 */
[----:B------:R-:W-:-:S05]  /*33f0*/  IADD3 R0, PT, PT, R0, -R9, -R2 ;  /* 0x8000000900007210 */ /* 0x000fca0007ffe802 */
[----:B------:R-:W-:-:S05]  /*3400*/  IMAD.HI.U32 R3, R0, -0x55555555, RZ ;  /* 0xaaaaaaab00037827 */ /* 0x000fca00078e00ff */
[----:B0-----:R-:W-:-:S04]  /*3410*/  LEA.HI R18, R3, R2, RZ, 0x18 ;  /* 0x0000000203127211 */ /* 0x001fc800078fc0ff */
[----:B------:R-:W-:-:S04]  /*3420*/  LOP3.LUT R0, R18, 0x3, RZ, 0xc0, !PT ;  /* 0x0000000312007812 */ /* 0x000fc800078ec0ff */
[----:B------:R-:W-:-:S13]  /*3430*/  ISETP.NE.AND P0, PT, R0, 0x3, PT ;  /* 0x000000030000780c */ /* 0x000fda0003f05270 */
[----:B------:R-:W-:Y:S05]  /*3440*/  @!P0 BRA `(.L_x_33) ;  /* 0x0000000000a88947 */ /* 0x000fea0003800000 */
[----:B------:R-:W0:Y:S01]  /*3450*/  LDC R20, c[0x0][0x3ac] ;  /* 0x0000eb00ff147b82 */ /* 0x000e220000000800 */
[----:B------:R-:W2:Y:S01]  /*3460*/  LDCU UR5, c[0x0][0x3ac] ;  /* 0x00007580ff0577ac */ /* 0x000ea20008000800 */
[----:B------:R-:W-:Y:S02]  /*3470*/  SHF.R.U32.HI R11, RZ, 0x6, R9 ;  /* 0x00000006ff0b7819 */ /* 0x000fe40000011609 */
[----:B------:R-:W-:Y:S02]  /*3480*/  IADD3 R2, PT, PT, R18, 0x1, RZ ;  /* 0x0000000112027810 */ /* 0x000fe40007ffe0ff */
[----:B------:R-:W-:Y:S01]  /*3490*/  LOP3.LUT R5, R5, 0x3f, RZ, 0xc0, !PT ;  /* 0x0000003f05057812 */ /* 0x000fe200078ec0ff */
[----:B------:R-:W-:Y:S01]  /*34a0*/  IMAD R0, R7, 0x30, R11 ;  /* 0x0000003007007824 */ /* 0x000fe200078e020b */
[----:B------:R-:W-:-:S05]  /*34b0*/  LOP3.LUT R2, R2, 0x3, RZ, 0xc0, !PT ;  /* 0x0000000302027812 */ /* 0x000fca00078ec0ff */
[----:B-1----:R-:W-:Y:S02]  /*34c0*/  IMAD.MOV R12, RZ, RZ, -R2 ;  /* 0x000000ffff0c7224 */ /* 0x002fe400078e0a02 */
[----:B--2---:R-:W-:-:S07]  /*34d0*/  IMAD R13, R0, UR5, R5 ;  /* 0x00000005000d7c24 */ /* 0x004fce000f8e0205 */
.L_x_37:
[----:B------:R-:W-:-:S05]  /*34e0*/  IMAD.WIDE.U32 R2, R11, 0x4, R102 ;  /* 0x000000040b027825 */ /* 0x000fca00078e0066 */
[----:B--2---:R-:W2:Y:S01]  /*34f0*/  LD.E R5, desc[UR12][R2.64] ;  /* 0x0000000c02057980 */ /* 0x004ea2000c101900 */
[----:B------:R-:W-:Y:S01]  /*3500*/  BSSY.RECONVERGENT B1, `(.L_x_34) ;  /* 0x000000d000017945 */ /* 0x000fe20003800200 */
[----:B--2---:R-:W-:-:S04]  /*3510*/  IADD3 R0, PT, PT, R5, 0x1800000, RZ ;  /* 0x0180000005007810 */ /* 0x004fc80007ffe0ff */
[----:B------:R-:W-:-:S04]  /*3520*/  LOP3.LUT R0, R0, 0x7f800000, RZ, 0xc0, !PT ;  /* 0x7f80000000007812 */ /* 0x000fc800078ec0ff */
[----:B------:R-:W-:-:S13]  /*3530*/  ISETP.GT.U32.AND P0, PT, R0, 0x1ffffff, PT ;  /* 0x01ffffff0000780c */ /* 0x000fda0003f04070 */
[----:B------:R-:W-:Y:S05]  /*3540*/  @P0 BRA `(.L_x_35) ;  /* 0x0000000000100947 */ /* 0x000fea0003800000 */
[----:B------:R-:W-:Y:S01]  /*3550*/  IMAD.MOV.U32 R2, RZ, RZ, R5 ;  /* 0x000000ffff027224 */ /* 0x000fe200078e0005 */
[----:B------:R-:W-:-:S07]  /*3560*/  MOV R17, 0x3580 ;  /* 0x0000358000117802 */ /* 0x000fce0000000f00 */
[----:B0-----:R-:W-:Y:S05]  /*3570*/  CALL.REL.NOINC `($__internal_0_$__cuda_sm20_rcp_rn_f32_slowpath) ;  /* 0x0000002000747944 */ /* 0x001fea0003c00000 */
[----:B------:R-:W-:Y:S05]  /*3580*/  BRA `(.L_x_36) ;  /* 0x0000000000107947 */ /* 0x000fea0003800000 */
.L_x_35:
[----:B------:R-:W1:Y:S02]  /*3590*/  MUFU.RCP R0, R5 ;  /* 0x0000000500007308 */ /* 0x000e640000001000 */
[----:B-1----:R-:W-:-:S04]  /*35a0*/  FFMA R2, R5, R0, -1 ;  /* 0xbf80000005027423 */ /* 0x002fc80000000000 */
[----:B------:R-:W-:-:S04]  /*35b0*/  FADD.FTZ R3, -R2, -RZ ;  /* 0x800000ff02037221 */ /* 0x000fc80000010100 */
[----:B------:R-:W-:-:S07]  /*35c0*/  FFMA R0, R0, R3, R0 ;  /* 0x0000000300007223 */ /* 0x000fce0000000000 */
.L_x_36:
[----:B------:R-:W-:Y:S05]  /*35d0*/  BSYNC.RECONVERGENT B1 ;  /* 0x0000000000017941 */ /* 0x000fea0003800200 */
.L_x_34:
[----:B------:R-:W-:Y:S01]  /*35e0*/  LOP3.LUT R3, R9, 0x7fffffff, RZ, 0xc0, !PT ;  /* 0x7fffffff09037812 */ /* 0x000fe200078ec0ff */
[----:B------:R-:W1:Y:S04]  /*35f0*/  LDCU.64 UR18, c[0x0][0x398] ;  /* 0x00007300ff1277ac */ /* 0x000e680008000a00 */
[----:B------:R-:W-:-:S06]  /*3600*/  IMAD.WIDE.U32 R2, R3, 0x4, R100 ;  /* 0x0000000403027825 */ /* 0x000fcc00078e0064 */
[----:B------:R-:W2:Y:S01]  /*3610*/  LD.E R3, desc[UR12][R2.64] ;  /* 0x0000000c02037980 */ /* 0x000ea2000c101900 */
[----:B------:R-:W-:Y:S01]  /*3620*/  IADD3 R5, P0, PT, R8, R13, RZ ;  /* 0x0000000d08057210 */ /* 0x000fe20007f1e0ff */
[----:B------:R-:W-:Y:S01]  /*3630*/  VIADD R11, R11, 0x6 ;  /* 0x000000060b0b7836 */ /* 0x000fe20000000000 */
[----:B------:R-:W-:Y:S02]  /*3640*/  IADD3 R12, PT, PT, R12, 0x1, RZ ;  /* 0x000000010c0c7810 */ /* 0x000fe40007ffe0ff */
[----:B------:R-:W-:Y:S01]  /*3650*/  LEA.HI.X.SX32 R14, R13, R10, 0x1, P0 ;  /* 0x0000000a0d0e7211 */ /* 0x000fe200000f0eff */
[----:B0-----:R-:W-:Y:S01]  /*3660*/  IMAD R13, R20, 0x6, R13 ;  /* 0x00000006140d7824 */ /* 0x001fe200078e020d */
[----:B------:R-:W-:Y:S02]  /*3670*/  IADD3 R9, PT, PT, R9, 0x180, RZ ;  /* 0x0000018009097810 */ /* 0x000fe40007ffe0ff */
[----:B-1----:R-:W-:-:S04]  /*3680*/  LEA R4, P0, R5, UR18, 0x1 ;  /* 0x0000001205047c11 */ /* 0x002fc8000f8008ff */
[----:B------:R-:W-:Y:S02]  /*3690*/  LEA.HI.X R5, R5, UR19, R14, 0x1, P0 ;  /* 0x0000001305057c11 */ /* 0x000fe400080f0c0e */
[----:B------:R-:W-:Y:S01]  /*36a0*/  ISETP.NE.AND P0, PT, R12, RZ, PT ;  /* 0x000000ff0c00720c */ /* 0x000fe20003f05270 */
[----:B--2---:R-:W-:-:S05]  /*36b0*/  FMUL R0, R3, R0 ;  /* 0x0000000003007220 */ /* 0x004fca0000400000 */
[----:B------:R-:W-:-:S05]  /*36c0*/  F2FP.F16.F32.PACK_AB R0, RZ, R0 ;  /* 0x00000000ff00723e */ /* 0x000fca00000000ff */
[----:B------:R2:W-:Y:S02]  /*36d0*/  STG.E.U16 desc[UR12][R4.64], R0 ;  /* 0x0000000004007986 */ /* 0x0005e4000c10150c */
[----:B------:R-:W-:Y:S05]  /*36e0*/  @P0 BRA `(.L_x_37) ;  /* 0xfffffffc007c0947 */ /* 0x000fea000383ffff */
.L_x_33:
[----:B------:R-:W-:Y:S05]  /*36f0*/  BSYNC.RECONVERGENT B0 ;  /* 0x0000000000007941 */ /* 0x000fea0003800200 */
.L_x_32:
[----:B------:R-:W-:-:S13]  /*3700*/  ISETP.GE.U32.AND P0, PT, R18, 0x3, PT ;  /* 0x000000031200780c */ /* 0x000fda0003f06070 */
[----:B------:R-:W-:Y:S05]  /*3710*/  @!P0 EXIT ;  /* 0x000000000000894d */ /* 0x000fea0003800000 */
[----:B--2---:R-:W-:-:S07]  /*3720*/  LOP3.LUT R4, R9, 0x3f, RZ, 0xc0, !PT ;  /* 0x0000003f09047812 */ /* 0x004fce00078ec0ff */
.L_x_50:
[----:B------:R-:W-:-:S05]  /*3730*/  SHF.R.U32.HI R11, RZ, 0x6, R9 ;  /* 0x00000006ff0b7819 */ /* 0x000fca0000011609 */
[----:B------:R-:W-:-:S05]  /*3740*/  IMAD.WIDE.U32 R2, R11, 0x4, R102 ;  /* 0x000000040b027825 */ /* 0x000fca00078e0066 */
[----:B------:R-:W2:Y:S01]  /*3750*/  LD.E R5, desc[UR12][R2.64] ;  /* 0x0000000c02057980 */ /* 0x000ea2000c101900 */
[----:B------:R-:W-:Y:S01]  /*3760*/  BSSY.RECONVERGENT B0, `(.L_x_38) ;  /* 0x000000d000007945 */ /* 0x000fe20003800200 */
[----:B0-2---:R-:W-:-:S05]  /*3770*/  VIADD R0, R5, 0x1800000 ;  /* 0x0180000005007836 */ /* 0x005fca0000000000 */
[----:B------:R-:W-:-:S04]  /*3780*/  LOP3.LUT R0, R0, 0x7f800000, RZ, 0xc0, !PT ;  /* 0x7f80000000007812 */ /* 0x000fc800078ec0ff */
[----:B------:R-:W-:-:S13]  /*3790*/  ISETP.GT.U32.AND P0, PT, R0, 0x1ffffff, PT ;  /* 0x01ffffff0000780c */ /* 0x000fda0003f04070 */
[----:B------:R-:W-:Y:S05]  /*37a0*/  @P0 BRA `(.L_x_39) ;  /* 0x0000000000100947 */ /* 0x000fea0003800000 */
[----:B------:R-:W-:Y:S02]  /*37b0*/  MOV R2, R5 ;  /* 0x0000000500027202 */ /* 0x000fe40000000f00 */
[----:B------:R-:W-:-:S07]  /*37c0*/  MOV R17, 0x37e0 ;  /* 0x000037e000117802 */ /* 0x000fce0000000f00 */
[----:B-1----:R-:W-:Y:S05]  /*37d0*/  CALL.REL.NOINC `($__internal_0_$__cuda_sm20_rcp_rn_f32_slowpath) ;  /* 0x0000001c00dc7944 */ /* 0x002fea0003c00000 */
[----:B------:R-:W-:Y:S05]  /*37e0*/  BRA `(.L_x_40) ;  /* 0x0000000000107947 */ /* 0x000fea0003800000 */
.L_x_39:
[----:B------:R-:W0:Y:S02]  /*37f0*/  MUFU.RCP R0, R5 ;  /* 0x0000000500007308 */ /* 0x000e240000001000 */
[----:B0-----:R-:W-:-:S04]  /*3800*/  FFMA R2, R5, R0, -1 ;  /* 0xbf80000005027423 */ /* 0x001fc80000000000 */
[----:B------:R-:W-:-:S04]  /*3810*/  FADD.FTZ R3, -R2, -RZ ;  /* 0x800000ff02037221 */ /* 0x000fc80000010100 */
[----:B------:R-:W-:-:S07]  /*3820*/  FFMA R0, R0, R3, R0 ;  /* 0x0000000300007223 */ /* 0x000fce0000000000 */
.L_x_40:
[----:B------:R-:W-:Y:S05]  /*3830*/  BSYNC.RECONVERGENT B0 ;  /* 0x0000000000007941 */ /* 0x000fea0003800200 */
.L_x_38:
[----:B------:R-:W-:Y:S01]  /*3840*/  LOP3.LUT R3, R4, 0x7fffffc0, R9, 0xf8, !PT ;  /* 0x7fffffc004037812 */ /* 0x000fe200078ef809 */
[----:B------:R-:W0:Y:S04]  /*3850*/  LDCU UR5, c[0x0][0x3ac] ;  /* 0x00007580ff0577ac */ /* 0x000e280008000800 */
[----:B------:R-:W-:Y:S01]  /*3860*/  IMAD.WIDE.U32 R2, R3, 0x4, R100 ;  /* 0x0000000403027825 */ /* 0x000fe200078e0064 */
[----:B------:R-:W1:Y:S05]  /*3870*/  LDCU.64 UR18, c[0x0][0x398] ;  /* 0x00007300ff1277ac */ /* 0x000e6a0008000a00 */
[----:B------:R-:W2:Y:S01]  /*3880*/  LD.E R3, desc[UR12][R2.64] ;  /* 0x0000000c02037980 */ /* 0x000ea2000c101900 */
[----:B------:R-:W-:-:S02]  /*3890*/  IMAD R5, R7, 0x30, R11 ;  /* 0x0000003007057824 */ /* 0x000fc400078e020b */
[----:B------:R-:W-:Y:S02]  /*38a0*/  VIADD R19, R9, 0x180 ;  /* 0x0000018009137836 */ /* 0x000fe40000000000 */
[----:B0-----:R-:W-:-:S03]  /*38b0*/  IMAD R5, R5, UR5, R4 ;  /* 0x0000000505057c24 */ /* 0x001fc6000f8e0204 */
[----:B------:R-:W-:Y:S02]  /*38c0*/  SHF.R.U32.HI R18, RZ, 0x6, R19 ;  /* 0x00000006ff127819 */ /* 0x000fe40000011613 */
[----:B------:R-:W-:-:S04]  /*38d0*/  IADD3 R11, P0, PT, R8, R5, RZ ;  /* 0x00000005080b7210 */ /* 0x000fc80007f1e0ff */
[----:B------:R-:W-:Y:S02]  /*38e0*/  LEA.HI.X.SX32 R14, R5, R10, 0x1, P0 ;  /* 0x0000000a050e7211 */ /* 0x000fe400000f0eff */
[----:B-1----:R-:W-:-:S04]  /*38f0*/  LEA R12, P0, R11, UR18, 0x1 ;  /* 0x000000120b0c7c11 */ /* 0x002fc8000f8008ff */
[----:B------:R-:W-:Y:S01]  /*3900*/  LEA.HI.X R13, R11, UR19, R14, 0x1, P0 ;  /* 0x000000130b0d7c11 */ /* 0x000fe200080f0c0e */
[----:B--2---:R-:W-:Y:S01]  /*3910*/  FMUL R0, R3, R0 ;  /* 0x0000000003007220 */ /* 0x004fe20000400000 */
[----:B------:R-:W-:-:S04]  /*3920*/  IMAD.WIDE.U32 R2, R18, 0x4, R102 ;  /* 0x0000000412027825 */ /* 0x000fc800078e0066 */
[----:B------:R-:W-:-:S04]  /*3930*/  F2FP.F16.F32.PACK_AB R0, RZ, R0 ;  /* 0x00000000ff00723e */ /* 0x000fc800000000ff */
[----:B------:R-:W-:-:S05]  /*3940*/  PRMT R11, R0, 0x7610, R11 ;  /* 0x00007610000b7816 */ /* 0x000fca000000000b */
[----:B------:R0:W-:Y:S04]  /*3950*/  STG.E.U16 desc[UR12][R12.64], R11 ;  /* 0x0000000b0c007986 */ /* 0x0001e8000c10150c */
[----:B------:R-:W2:Y:S01]  /*3960*/  LD.E R5, desc[UR12][R2.64] ;  /* 0x0000000c02057980 */ /* 0x000ea2000c101900 */
[----:B------:R-:W-:Y:S01]  /*3970*/  BSSY.RECONVERGENT B0, `(.L_x_41) ;  /* 0x000000d000007945 */ /* 0x000fe20003800200 */
[----:B--2---:R-:W-:-:S04]  /*3980*/  IADD3 R0, PT, PT, R5, 0x1800000, RZ ;  /* 0x0180000005007810 */ /* 0x004fc80007ffe0ff */
[----:B------:R-:W-:-:S04]  /*3990*/  LOP3.LUT R0, R0, 0x7f800000, RZ, 0xc0, !PT ;  /* 0x7f80000000007812 */ /* 0x000fc800078ec0ff */
[----:B------:R-:W-:-:S13]  /*39a0*/  ISETP.GT.U32.AND P0, PT, R0, 0x1ffffff, PT ;  /* 0x01ffffff0000780c */ /* 0x000fda0003f04070 */
[----:B0-----:R-:W-:Y:S05]  /*39b0*/  @P0 BRA `(.L_x_42) ;  /* 0x0000000000100947 */ /* 0x001fea0003800000 */
[----:B------:R-:W-:Y:S01]  /*39c0*/  IMAD.MOV.U32 R2, RZ, RZ, R5 ;  /* 0x000000ffff027224 */ /* 0x000fe200078e0005 */
[----:B------:R-:W-:-:S07]  /*39d0*/  MOV R17, 0x39f0 ;  /* 0x000039f000117802 */ /* 0x000fce0000000f00 */
[----:B------:R-:W-:Y:S05]  /*39e0*/  CALL.REL.NOINC `($__internal_0_$__cuda_sm20_rcp_rn_f32_slowpath) ;  /* 0x0000001c00587944 */ /* 0x000fea0003c00000 */
[----:B------:R-:W-:Y:S05]  /*39f0*/  BRA `(.L_x_43) ;  /* 0x0000000000107947 */ /* 0x000fea0003800000 */
.L_x_42:
[----:B------:R-:W0:Y:S02]  /*3a00*/  MUFU.RCP R0, R5 ;  /* 0x0000000500007308 */ /* 0x000e240000001000 */
[----:B0-----:R-:W-:-:S04]  /*3a10*/  FFMA R2, R5, R0, -1 ;  /* 0xbf80000005027423 */ /* 0x001fc80000000000 */
[----:B------:R-:W-:-:S04]  /*3a20*/  FADD.FTZ R3, -R2, -RZ ;  /* 0x800000ff02037221 */ /* 0x000fc80000010100 */
[----:B------:R-:W-:-:S07]  /*3a30*/  FFMA R0, R0, R3, R0 ;  /* 0x0000000300007223 */ /* 0x000fce0000000000 */
.L_x_43:
[----:B------:R-:W-:Y:S05]  /*3a40*/  BSYNC.RECONVERGENT B0 ;  /* 0x0000000000007941 */ /* 0x000fea0003800200 */
.L_x_41:
[----:B------:R-:W-:Y:S01]  /*3a50*/  LOP3.LUT R3, R4, 0x7fffffc0, R19, 0xf8, !PT ;  /* 0x7fffffc004037812 */ /* 0x000fe200078ef813 */
[----:B------:R-:W0:Y:S04]  /*3a60*/  LDCU UR5, c[0x0][0x3ac] ;  /* 0x00007580ff0577ac */ /* 0x000e280008000800 */
[----:B------:R-:W-:Y:S01]  /*3a70*/  IMAD.WIDE.U32 R2, R3, 0x4, R100 ;  /* 0x0000000403027825 */ /* 0x000fe200078e0064 */
[----:B------:R-:W1:Y:S05]  /*3a80*/  LDCU.64 UR18, c[0x0][0x398] ;  /* 0x00007300ff1277ac */ /* 0x000e6a0008000a00 */
[----:B------:R-:W2:Y:S01]  /*3a90*/  LD.E R3, desc[UR12][R2.64] ;  /* 0x0000000c02037980 */ /* 0x000ea2000c101900 */
[----:B------:R-:W-:Y:S01]  /*3aa0*/  IMAD R5, R7, 0x30, R18 ;  /* 0x0000003007057824 */ /* 0x000fe200078e0212 */
[----:B------:R-:W-:-:S04]  /*3ab0*/  IADD3 R19, PT, PT, R9, 0x300, RZ ;  /* 0x0000030009137810 */ /* 0x000fc80007ffe0ff */
[----:B------:R-:W-:Y:S01]  /*3ac0*/  SHF.R.U32.HI R18, RZ, 0x6, R19 ;  /* 0x00000006ff127819 */ /* 0x000fe20000011613 */
[----:B0-----:R-:W-:-:S05]  /*3ad0*/  IMAD R5, R5, UR5, R4 ;  /* 0x0000000505057c24 */ /* 0x001fca000f8e0204 */
        /* <DEDUP_REMOVED lines=11> */
[----:B--2---:R-:W-:-:S05]  /*3b90*/  VIADD R0, R5, 0x1800000 ;  /* 0x0180000005007836 */ /* 0x004fca0000000000 */
[----:B------:R-:W-:-:S04]  /*3ba0*/  LOP3.LUT R0, R0, 0x7f800000, RZ, 0xc0, !PT ;  /* 0x7f80000000007812 */ /* 0x000fc800078ec0ff */
[----:B------:R-:W-:-:S13]  /*3bb0*/  ISETP.GT.U32.AND P0, PT, R0, 0x1ffffff, PT ;  /* 0x01ffffff0000780c */ /* 0x000fda0003f04070 */
[----:B0-----:R-:W-:Y:S05]  /*3bc0*/  @P0 BRA `(.L_x_45) ;  /* 0x0000000000100947 */ /* 0x001fea0003800000 */
[----:B------:R-:W-:Y:S02]  /*3bd0*/  MOV R2, R5 ;  /* 0x0000000500027202 */ /* 0x000fe40000000f00 */
[----:B------:R-:W-:-:S07]  /*3be0*/  MOV R17, 0x3c00 ;  /* 0x00003c0000117802 */ /* 0x000fce0000000f00 */
[----:B------:R-:W-:Y:S05]  /*3bf0*/  CALL.REL.NOINC `($__internal_0_$__cuda_sm20_rcp_rn_f32_slowpath) ;  /* 0x0000001800d47944 */ /* 0x000fea0003c00000 */
[----:B------:R-:W-:Y:S05]  /*3c00*/  BRA `(.L_x_46) ;  /* 0x0000000000107947 */ /* 0x000fea0003800000 */
.L_x_45:
[----:B------:R-:W0:Y:S02]  /*3c10*/  MUFU.RCP R0, R5 ;  /* 0x0000000500007308 */ /* 0x000e240000001000 */
[----:B0-----:R-:W-:-:S04]  /*3c20*/  FFMA R2, R5, R0, -1 ;  /* 0xbf80000005027423 */ /* 0x001fc80000000000 */
[----:B------:R-:W-:-:S04]  /*3c30*/  FADD.FTZ R3, -R2, -RZ ;  /* 0x800000ff02037221 */ /* 0x000fc80000010100 */
[----:B------:R-:W-:-:S07]  /*3c40*/  FFMA R0, R0, R3, R0 ;  /* 0x0000000300007223 */ /* 0x000fce0000000000 */
.L_x_46:
[----:B------:R-:W-:Y:S05]  /*3c50*/  BSYNC.RECONVERGENT B0 ;  /* 0x0000000000007941 */ /* 0x000fea0003800200 */
.L_x_44:
        /* <DEDUP_REMOVED lines=28> */
.L_x_48:
[----:B------:R-:W0:Y:S02]  /*3e20*/  MUFU.RCP R0, R5 ;  /* 0x0000000500007308 */ /* 0x000e240000001000 */
[----:B0-----:R-:W-:-:S04]  /*3e30*/  FFMA R2, R5, R0, -1 ;  /* 0xbf80000005027423 */ /* 0x001fc80000000000 */
[----:B------:R-:W-:-:S04]  /*3e40*/  FADD.FTZ R3, -R2, -RZ ;  /* 0x800000ff02037221 */ /* 0x000fc80000010100 */
[----:B------:R-:W-:-:S07]  /*3e50*/  FFMA R0, R0, R3, R0 ;  /* 0x0000000300007223 */ /* 0x000fce0000000000 */
.L_x_49:
[----:B------:R-:W-:Y:S05]  /*3e60*/  BSYNC.RECONVERGENT B0 ;  /* 0x0000000000007941 */ /* 0x000fea0003800200 */
.L_x_47:
[----:B------:R-:W-:Y:S01]  /*3e70*/  LOP3.LUT R3, R4, 0x7fffffc0, R19, 0xf8, !PT ;  /* 0x7fffffc004037812 */ /* 0x000fe200078ef813 */
[----:B------:R-:W0:Y:S04]  /*3e80*/  LDCU UR5, c[0x0][0x3ac] ;  /* 0x00007580ff0577ac */ /* 0x000e280008000800 */
[----:B------:R-:W-:Y:S01]  /*3e90*/  IMAD.WIDE.U32 R2, R3, 0x4, R100 ;  /* 0x0000000403027825 */ /* 0x000fe200078e0064 */
[----:B------:R-:W1:Y:S05]  /*3ea0*/  LDCU.64 UR18, c[0x0][0x398] ;  /* 0x00007300ff1277ac */ /* 0x000e6a0008000a00 */
[----:B------:R-:W2:Y:S01]  /*3eb0*/  LD.E R3, desc[UR12][R2.64] ;  /* 0x0000000c02037980 */ /* 0x000ea2000c101900 */
[----:B------:R-:W-:Y:S01]  /*3ec0*/  IMAD R5, R7, 0x30, R18 ;  /* 0x0000003007057824 */ /* 0x000fe200078e0212 */
[----:B------:R-:W-:-:S03]  /*3ed0*/  IADD3 R9, PT, PT, R9, 0x600, RZ ;  /* 0x0000060009097810 */ /* 0x000fc60007ffe0ff */
[----:B0-----:R-:W-:-:S05]  /*3ee0*/  IMAD R5, R5, UR5, R4 ;  /* 0x0000000505057c24 */ /* 0x001fca000f8e0204 */
[----:B------:R-:W-:-:S04]  /*3ef0*/  IADD3 R11, P0, PT, R8, R5, RZ ;  /* 0x00000005080b7210 */ /* 0x000fc80007f1e0ff */
[----:B------:R-:W-:Y:S02]  /*3f00*/  LEA.HI.X.SX32 R14, R5, R10, 0x1, P0 ;  /* 0x0000000a050e7211 */ /* 0x000fe400000f0eff */
[----:B-1----:R-:W-:-:S04]  /*3f10*/  LEA R12, P0, R11, UR18, 0x1 ;  /* 0x000000120b0c7c11 */ /* 0x002fc8000f8008ff */
[----:B------:R-:W-:Y:S02]  /*3f20*/  LEA.HI.X R13, R11, UR19, R14, 0x1, P0 ;  /* 0x000000130b0d7c11 */ /* 0x000fe400080f0c0e */
[----:B------:R-:W-:Y:S01]  /*3f30*/  ISETP.GE.AND P0, PT, R9, R6, PT ;  /* 0x000000060900720c */ /* 0x000fe20003f06270 */
[----:B--2---:R-:W-:-:S05]  /*3f40*/  FMUL R0, R3, R0 ;  /* 0x0000000003007220 */ /* 0x004fca0000400000 */
[----:B------:R-:W-:-:S05]  /*3f50*/  F2FP.F16.F32.PACK_AB R0, RZ, R0 ;  /* 0x00000000ff00723e */ /* 0x000fca00000000ff */
[----:B------:R0:W-:Y:S02]  /*3f60*/  STG.E.U16 desc[UR12][R12.64], R0 ;  /* 0x000000000c007986 */ /* 0x0001e4000c10150c */
[----:B------:R-:W-:Y:S05]  /*3f70*/  @!P0 BRA `(.L_x_50) ;  /* 0xfffffff400ec8947 */ /* 0x000fea000383ffff */
[----:B------:R-:W-:Y:S05]  /*3f80*/  EXIT ;  /* 0x000000000000794d */ /* 0x000fea0003800000 */
.L_x_30:
[----:B------:R-:W-:Y:S01]  /*3f90*/  ISETP.GE.AND P0, PT, R81, 0x1, PT ;  /* 0x000000015100780c */ /* 0x000fe20003f06270 */
[----:B------:R-:W-:-:S12]  /*3fa0*/  BSSY B0, `(.L_x_51) ;  /* 0x0000009000007945 */ /* 0x000fd80003800000 */
[----:B------:R-:W-:Y:S05]  /*3fb0*/  @!P0 BRA `(.L_x_52) ;  /* 0x00000000001c8947 */ /* 0x000fea0003800000 */
[----:B------:R-:W-:Y:S01]  /*3fc0*/  VIMNMX R81, PT, PT, R81, 0x20, PT ;  /* 0x0000002051517848 */ /* 0x000fe20003fe0100 */
[----:B------:R-:W-:-:S07]  /*3fd0*/  IMAD.MOV.U32 R6, RZ, RZ, 0x10 ;  /* 0x00000010ff067424 */ /* 0x000fce00078e00ff */
.L_x_53:
[CC--:B------:R-:W-:Y:S02]  /*3fe0*/  ISETP.GT.AND P0, PT, R6.reuse, R81.reuse, PT ;  /* 0x000000510600720c */ /* 0x0c0fe40003f04270 */
[C---:B------:R-:W-:Y:S02]  /*3ff0*/  ISETP.GE.AND P1, PT, R6.reuse, R81, PT ;  /* 0x000000510600720c */ /* 0x040fe40003f26270 */
[----:B------:R-:W-:-:S09]  /*4000*/  IADD3 R6, PT, PT, R6, 0x10, RZ ;  /* 0x0000001006067810 */ /* 0x000fd20007ffe0ff */
[----:B------:R-:W-:Y:S05]  /*4010*/  @!P0 WARPSYNC.ALL ;  /* 0x0000000000008948 */ /* 0x000fea0003800000 */
[----:B------:R-:W-:Y:S05]  /*4020*/  @!P1 BRA `(.L_x_53) ;  /* 0xfffffffc00ec9947 */ /* 0x000fea000383ffff */
.L_x_52:
[----:B------:R-:W-:Y:S05]  /*4030*/  BSYNC B0 ;  /* 0x0000000000007941 */ /* 0x000fea0003800000 */
.L_x_51:
[----:B------:R-:W-:Y:S05]  /*4040*/  BPT.TRAP 0x1 ;  /* 0x000000040000795c */ /* 0x000fea0000300000 */
.L_x_0:
[C---:B------:R-:W-:Y:S01]  /*4050*/  LOP3.LUT R11, R5.reuse, 0x1f, RZ, 0xc0, !PT ;  /* 0x0000001f050b7812 */ /* 0x040fe200078ec0ff */
[----:B------:R-:W2:Y:S01]  /*4060*/  LDC.64 R14, c[0x0][0x3a8] ;  /* 0x0000ea00ff0e7b82 */ /* 0x000ea20000000a00 */
[----:B------:R-:W-:Y:S01]  /*4070*/  LEA.HI R10, R5, 0xfffffff4, RZ, 0x1b ;  /* 0xfffffff4050a7811 */ /* 0x000fe200078fd8ff */
[----:B------:R-:W-:Y:S01]  /*4080*/  IMAD R0, R0, R4, R3 ;  /* 0x0000000400007224 */ /* 0x000fe200078e0203 */
[C---:B------:R-:W-:Y:S01]  /*4090*/  ISETP.GT.U32.AND P0, PT, R11.reuse, 0x1, PT ;  /* 0x000000010b00780c */ /* 0x040fe20003f04070 */
[----:B------:R-:W-:Y:S05]  /*40a0*/  WARPSYNC.ALL ;  /* 0x0000000000007948 */ /* 0x000fea0003800000 */
[----:B------:R-:W-:Y:S01]  /*40b0*/  ISETP.NE.OR P0, PT, R10, RZ, P0 ;  /* 0x000000ff0a00720c */ /* 0x000fe20000705670 */
[----:B------:R-:W3:Y:S08]  /*40c0*/  LDC.64 R6, c[0x0][0x388] ;  /* 0x0000e200ff067b82 */ /* 0x000ef00000000a00 */
[----:B------:R-:W4:Y:S04]  /*40d0*/  LDC.64 R8, c[0x0][0x390] ;  /* 0x0000e400ff087b82 */ /* 0x000f280000000a00 */
[----:B------:R-:W-:-:S04]  /*40e0*/  @!P0 IMAD.WIDE.U32 R12, R11, 0x4, R98 ;  /* 0x000000040b0c8825 */ /* 0x000fc800078e0062 */
[----:B--2---:R-:W-:Y:S01]  /*40f0*/  IMAD R15, R15, R14, RZ ;  /* 0x0000000e0f0f7224 */ /* 0x004fe200078e02ff */
[----:B------:R2:W-:Y:S01]  /*4100*/  @!P0 ST.E.STRONG.SYS desc[UR12][R12.64], RZ ;  /* 0x000000ff0c008985 */ /* 0x0005e2000c11590c */
[----:B------:R-:W-:Y:S01]  /*4110*/  BAR.SYNC.DEFER_BLOCKING 0x0 ;  /* 0x0000000000007b1d */ /* 0x000fe20000010000 */
[----:B------:R-:W-:Y:S01]  /*4120*/  ISETP.GE.AND P0, PT, R14, 0x1, PT ;  /* 0x000000010e00780c */ /* 0x000fe20003f06270 */
[----:B------:R-:W-:-:S04]  /*4130*/  IMAD R15, R0, R15, RZ ;  /* 0x0000000f000f7224 */ /* 0x000fc800078e02ff */
[----:B---3--:R-:W-:-:S04]  /*4140*/  IMAD.WIDE R6, R15, 0x2, R6 ;  /* 0x000000020f067825 */ /* 0x008fc800078e0206 */
[----:B----4-:R-:W-:-:S04]  /*4150*/  IMAD.WIDE R8, R15, 0x2, R8 ;  /* 0x000000020f087825 */ /* 0x010fc800078e0208 */
[----:B--2---:R-:W-:Y:S05]  /*4160*/  @!P0 BRA `(.L_x_54) ;  /* 0x0000000c00448947 */ /* 0x004fea0003800000 */
[----:B------:R-:W-:Y:S01]  /*4170*/  VIMNMX.U32 R3, PT, PT, R14, 0x20, PT ;  /* 0x000000200e037848 */ /* 0x000fe20003fe0000 */
[C---:B------:R-:W-:Y:S01]  /*4180*/  IMAD R0, R10.reuse, 0x20, R11 ;  /* 0x000000200a007824 */ /* 0x040fe200078e020b */
[----:B------:R-:W-:Y:S01]  /*4190*/  BSSY.RECONVERGENT B0, `(.L_x_55) ;  /* 0x000005c000007945 */ /* 0x000fe20003800200 */
[----:B0-----:R-:W-:Y:S02]  /*41a0*/  LOP3.LUT R24, R10, 0x1f, R5, 0xf8, !PT ;  /* 0x0000001f0a187812 */ /* 0x001fe400078ef805 */
[----:B------:R-:W-:-:S05]  /*41b0*/  IMAD R4, R3, 0x48, RZ ;  /* 0x0000004803047824 */ /* 0x000fca00078e02ff */
[----:B------:R-:W-:-:S04]  /*41c0*/  SHF.R.U32.HI R17, RZ, 0x3, R4 ;  /* 0x00000003ff117819 */ /* 0x000fc80000011604 */
[----:B------:R-:W-:-:S13]  /*41d0*/  ISETP.GE.U32.AND P0, PT, R0, R17, PT ;  /* 0x000000110000720c */ /* 0x000fda0003f06070 */
[----:B------:R-:W-:Y:S05]  /*41e0*/  @P0 BRA `(.L_x_56) ;  /* 0x0000000400580947 */ /* 0x000fea0003800000 */
[----:B------:R-:W-:Y:S01]  /*41f0*/  BSSY.RECONVERGENT B1, `(.L_x_57) ;  /* 0x000002b000017945 */ /* 0x000fe20003800200 */
[----:B------:R-:W-:-:S07]  /*4200*/  MOV R4, R0 ;  /* 0x0000000000047202 */ /* 0x000fce0000000f00 */
.L_x_62:
[----:B0-2---:R-:W0:Y:S01]  /*4210*/  LDC R20, c[0x0][0x3ac] ;  /* 0x0000eb00ff147b82 */ /* 0x005e220000000800 */
[----:B------:R-:W-:Y:S01]  /*4220*/  IMAD.SHL.U32 R12, R4, 0x8, RZ ;  /* 0x00000008040c7824 */ /* 0x000fe200078e00ff */
[----:B------:R-:W-:Y:S03]  /*4230*/  BSSY.RECONVERGENT B2, `(.L_x_58) ;  /* 0x0000025000027945 */ /* 0x000fe60003800200 */
[----:B------:R-:W-:-:S05]  /*4240*/  IMAD.HI.U32 R13, R12, 0x38e38e39, RZ ;  /* 0x38e38e390c0d7827 */ /* 0x000fca00078e00ff */
[----:B------:R-:W-:-:S05]  /*4250*/  SHF.R.U32.HI R13, RZ, 0x4, R13 ;  /* 0x00000004ff0d7819 */ /* 0x000fca000001160d */
[----:B------:R-:W-:Y:S02]  /*4260*/  IMAD R25, R13, -0x48, R12 ;  /* 0xffffffb80d197824 */ /* 0x000fe400078e020c */
[----:B------:R-:W-:-:S03]  /*4270*/  IMAD.HI.U32 R12, R4, 0x38e38e39, RZ ;  /* 0x38e38e39040c7827 */ /* 0x000fc600078e00ff */
[----:B------:R-:W-:Y:S01]  /*4280*/  IADD3 R13, PT, PT, R25, 0x8, RZ ;  /* 0x00000008190d7810 */ /* 0x000fe20007ffe0ff */
[----:B------:R-:W-:Y:S01]  /*4290*/  VIADD R4, R4, 0x80 ;  /* 0x0000008004047836 */ /* 0x000fe20000000000 */
[----:B------:R-:W-:Y:S02]  /*42a0*/  SHF.R.U32.HI R14, RZ, 0x1, R12 ;  /* 0x00000001ff0e7819 */ /* 0x000fe4000001160c */
[----:B0-----:R-:W-:Y:S02]  /*42b0*/  ISETP.GT.AND P0, PT, R13, R20, PT ;  /* 0x000000140d00720c */ /* 0x001fe40003f04270 */
[----:B------:R-:W-:Y:S02]  /*42c0*/  ISETP.GE.U32.AND P1, PT, R4, R17, PT ;  /* 0x000000110400720c */ /* 0x000fe40003f26070 */
[----:B------:R-:W-:-:S13]  /*42d0*/  ISETP.GE.U32.OR P0, PT, R14, R3, P0 ;  /* 0x000000030e00720c */ /* 0x000fda0000706470 */
[----:B------:R-:W-:Y:S05]  /*42e0*/  @P0 BRA `(.L_x_59) ;  /* 0x00000000001c0947 */ /* 0x000fea0003800000 */
[----:B------:R-:W-:-:S04]  /*42f0*/  IMAD R13, R14, R20, R25 ;  /* 0x000000140e0d7224 */ /* 0x000fc800078e0219 */
[----:B------:R-:W-:-:S05]  /*4300*/  IMAD.WIDE R12, R13, 0x2, R6 ;  /* 0x000000020d0c7825 */ /* 0x000fca00078e0206 */
[----:B------:R-:W2:Y:S01]  /*4310*/  LDG.E.128.CONSTANT R20, desc[UR12][R12.64] ;  /* 0x0000000c0c147981 */ /* 0x000ea2000c1e9d00 */
[----:B------:R-:W-:-:S04]  /*4320*/  IMAD R15, R14, 0x48, R25 ;  /* 0x000000480e0f7824 */ /* 0x000fc800078e0219 */
[----:B------:R-:W-:-:S05]  /*4330*/  IMAD.WIDE.U32 R14, R15, 0x2, R114 ;  /* 0x000000020f0e7825 */ /* 0x000fca00078e0072 */
[----:B--2---:R2:W-:Y:S01]  /*4340*/  ST.E.128 desc[UR12][R14.64], R20 ;  /* 0x000000140e007985 */ /* 0x0045e2000c101d0c */
[----:B------:R-:W-:Y:S05]  /*4350*/  BRA `(.L_x_60) ;  /* 0x0000000000487947 */ /* 0x000fea0003800000 */
.L_x_59:
[----:B------:R-:W-:-:S04]  /*4360*/  ISETP.GE.AND P0, PT, R25, R20, PT ;  /* 0x000000141900720c */ /* 0x000fc80003f06270 */
[----:B------:R-:W-:-:S13]  /*4370*/  ISETP.GE.U32.OR P0, PT, R14, R3, P0 ;  /* 0x000000030e00720c */ /* 0x000fda0000706470 */
[----:B------:R-:W-:Y:S05]  /*4380*/  @P0 BRA `(.L_x_60) ;  /* 0x00000000003c0947 */ /* 0x000fea0003800000 */
[C-C-:B------:R-:W-:Y:S01]  /*4390*/  IMAD R21, R14.reuse, 0x48, R25.reuse ;  /* 0x000000480e157824 */ /* 0x140fe200078e0219 */
[----:B------:R-:W-:Y:S01]  /*43a0*/  MOV R16, RZ ;  /* 0x000000ff00107202 */ /* 0x000fe20000000f00 */
[----:B------:R-:W-:-:S07]  /*43b0*/  IMAD R23, R14, R20, R25 ;  /* 0x000000140e177224 */ /* 0x000fce00078e0219 */
.L_x_61:
[----:B0-----:R-:W-:-:S04]  /*43c0*/  IMAD.IADD R15, R23, 0x1, R16 ;  /* 0x00000001170f7824 */ /* 0x001fc800078e0210 */
[----:B------:R-:W-:-:S06]  /*43d0*/  IMAD.WIDE R14, R15, 0x2, R6 ;  /* 0x000000020f0e7825 */ /* 0x000fcc00078e0206 */
[----:B------:R-:W2:Y:S01]  /*43e0*/  LDG.E.U16.CONSTANT R15, desc[UR12][R14.64] ;  /* 0x0000000c0e0f7981 */ /* 0x000ea2000c1e9500 */
[----:B------:R-:W-:Y:S01]  /*43f0*/  IADD3 R13, PT, PT, R21, R16, RZ ;  /* 0x00000010150d7210 */ /* 0x000fe20007ffe0ff */
[C---:B------:R-:W-:Y:S01]  /*4400*/  VIADD R18, R16.reuse, 0x1 ;  /* 0x0000000110127836 */ /* 0x040fe20000000000 */
[----:B------:R-:W-:-:S03]  /*4410*/  ISETP.LT.U32.AND P2, PT, R16, 0x7, PT ;  /* 0x000000071000780c */ /* 0x000fc60003f41070 */
[----:B------:R-:W-:Y:S01]  /*4420*/  IMAD.WIDE.U32 R12, R13, 0x2, R114 ;  /* 0x000000020d0c7825 */ /* 0x000fe200078e0072 */
[----:B------:R-:W-:-:S03]  /*4430*/  IADD3 R19, PT, PT, R25, R18, RZ ;  /* 0x0000001219137210 */ /* 0x000fc60007ffe0ff */
[----:B------:R-:W-:Y:S01]  /*4440*/  IMAD.MOV.U32 R16, RZ, RZ, R18 ;  /* 0x000000ffff107224 */ /* 0x000fe200078e0012 */
[----:B------:R-:W-:Y:S01]  /*4450*/  ISETP.GE.AND P0, PT, R19, R20, PT ;  /* 0x000000141300720c */ /* 0x000fe20003f06270 */
[----:B--2---:R0:W-:-:S12]  /*4460*/  ST.E.U16 desc[UR12][R12.64], R15 ;  /* 0x0000000f0c007985 */ /* 0x0041d8000c10150c */
[----:B------:R-:W-:Y:S05]  /*4470*/  @!P0 BRA P2, `(.L_x_61) ;  /* 0xfffffffc00d08947 */ /* 0x000fea000103ffff */
.L_x_60:
[----:B------:R-:W-:Y:S05]  /*4480*/  BSYNC.RECONVERGENT B2 ;  /* 0x0000000000027941 */ /* 0x000fea0003800200 */
.L_x_58:
[----:B------:R-:W-:Y:S05]  /*4490*/  @!P1 BRA `(.L_x_62) ;  /* 0xfffffffc005c9947 */ /* 0x000fea000383ffff */
[----:B------:R-:W-:Y:S05]  /*44a0*/  BSYNC.RECONVERGENT B1 ;  /* 0x0000000000017941 */ /* 0x000fea0003800200 */
.L_x_57:
[----:B------:R-:W-:-:S07]  /*44b0*/  MOV R4, R0 ;  /* 0x0000000000047202 */ /* 0x000fce0000000f00 */
.L_x_67:
[----:B0-2---:R-:W2:Y:S01]  /*44c0*/  LDC R20, c[0x0][0x3ac] ;  /* 0x0000eb00ff147b82 */ /* 0x005ea20000000800 */
[----:B0-----:R-:W-:Y:S01]  /*44d0*/  IMAD.SHL.U32 R12, R4, 0x8, RZ ;  /* 0x00000008040c7824 */ /* 0x001fe200078e00ff */
        /* <DEDUP_REMOVED lines=8> */
[----:B--2---:R-:W-:Y:S02]  /*4560*/  ISETP.GT.AND P0, PT, R13, R20, PT ;  /* 0x000000140d00720c */ /* 0x004fe40003f04270 */
        /* <DEDUP_REMOVED lines=10> */
.L_x_64:
[----:B------:R-:W-:-:S04]  /*4610*/  ISETP.GE.AND P0, PT, R25, R20, PT ;  /* 0x000000141900720c */ /* 0x000fc80003f06270 */
[----:B------:R-:W-:-:S13]  /*4620*/  ISETP.GE.U32.OR P0, PT, R14, R3, P0 ;  /* 0x000000030e00720c */ /* 0x000fda0000706470 */
[----:B------:R-:W-:Y:S05]  /*4630*/  @P0 BRA `(.L_x_65) ;  /* 0x00000000003c0947 */ /* 0x000fea0003800000 */
[C-C-:B------:R-:W-:Y:S01]  /*4640*/  IMAD R21, R14.reuse, 0x48, R25.reuse ;  /* 0x000000480e157824 */ /* 0x140fe200078e0219 */
[----:B------:R-:W-:Y:S01]  /*4650*/  MOV R16, RZ ;  /* 0x000000ff00107202 */ /* 0x000fe20000000f00 */
[----:B------:R-:W-:-:S07]  /*4660*/  IMAD R23, R14, R20, R25 ;  /* 0x000000140e177224 */ /* 0x000fce00078e0219 */
.L_x_66:
[----:B--2---:R-:W-:-:S04]  /*4670*/  IMAD.IADD R15, R23, 0x1, R16 ;  /* 0x00000001170f7824 */ /* 0x004fc800078e0210 */
        /* <DEDUP_REMOVED lines=11> */
.L_x_65:
[----:B------:R-:W-:Y:S05]  /*4730*/  BSYNC.RECONVERGENT B1 ;  /* 0x0000000000017941 */ /* 0x000fea0003800200 */
.L_x_63:
[----:B------:R-:W-:Y:S05]  /*4740*/  @!P1 BRA `(.L_x_67) ;  /* 0xfffffffc005c9947 */ /* 0x000fea000383ffff */
.L_x_56:
[----:B------:R-:W-:Y:S05]  /*4750*/  BSYNC.RECONVERGENT B0 ;  /* 0x0000000000007941 */ /* 0x000fea0003800200 */
.L_x_55:
[----:B------:R-:W-:Y:S01]  /*4760*/  BAR.SYNC.DEFER_BLOCKING 0x0 ;  /* 0x0000000000007b1d */ /* 0x000fe20000010000 */
[----:B------:R-:W-:-:S07]  /*4770*/  ISETP.NE.AND P0, PT, R24, RZ, PT ;  /* 0x000000ff1800720c */ /* 0x000fce0003f05270 */
[----:B------:R-:W3:Y:S06]  /*4780*/  LDC R4, c[0x0][0x3a8] ;  /* 0x0000ea00ff047b82 */ /* 0x000eec0000000800 */
[----:B------:R-:W-:-:S05]  /*4790*/  @!P0 MOV R3, 0x1 ;  /* 0x0000000100038802 */ /* 0x000fca0000000f00 */
[----:B------:R4:W-:Y:S01]  /*47a0*/  @!P0 ST.E.STRONG.SYS desc[UR12][R98.64], R3 ;  /* 0x0000000362008985 */ /* 0x0009e2000c11590c */
[----:B---3--:R-:W-:-:S13]  /*47b0*/  ISETP.GE.AND P0, PT, R4, 0x21, PT ;  /* 0x000000210400780c */ /* 0x008fda0003f06270 */
[----:B----4-:R-:W-:Y:S05]  /*47c0*/  @!P0 BRA `(.L_x_54) ;  /* 0x0000000400ac8947 */ /* 0x010fea0003800000 */
[----:B------:R-:W-:Y:S01]  /*47d0*/  VIMNMX.U32 R3, PT, PT, R4, 0x40, PT ;  /* 0x0000004004037848 */ /* 0x000fe20003fe0000 */
[----:B------:R-:W-:Y:S01]  /*47e0*/  IMAD.MOV.U32 R4, RZ, RZ, 0x48 ;  /* 0x00000048ff047424 */ /* 0x000fe200078e00ff */
[----:B------:R-:W-:Y:S03]  /*47f0*/  BSSY.RECONVERGENT B0, `(.L_x_68) ;  /* 0x0000064000007945 */ /* 0x000fe60003800200 */
[----:B------:R-:W-:-:S05]  /*4800*/  IMAD R4, R3, R4, -0x8f9 ;  /* 0xfffff70703047424 */ /* 0x000fca00078e0204 */
[----:B------:R-:W-:-:S04]  /*4810*/  SHF.R.U32.HI R4, RZ, 0x3, R4 ;  /* 0x00000003ff047819 */ /* 0x000fc80000011604 */
[----:B------:R-:W-:-:S04]  /*4820*/  LOP3.LUT R17, R4, 0x1fff, RZ, 0xc0, !PT ;  /* 0x00001fff04117812 */ /* 0x000fc800078ec0ff */
[----:B------:R-:W-:-:S13]  /*4830*/  ISETP.GE.U32.AND P0, PT, R0, R17, PT ;  /* 0x000000110000720c */ /* 0x000fda0003f06070 */
[----:B------:R-:W-:Y:S05]  /*4840*/  @P0 BRA `(.L_x_69) ;  /* 0x0000000400780947 */ /* 0x000fea0003800000 */
[----:B------:R-:W-:Y:S01]  /*4850*/  BSSY.RECONVERGENT B1, `(.L_x_70) ;  /* 0x0000030000017945 */ /* 0x000fe20003800200 */
[----:B------:R-:W-:Y:S01]  /*4860*/  IADD3 R19, PT, PT, R3, -0x20, RZ ;  /* 0xffffffe003137810 */ /* 0x000fe20007ffe0ff */
[----:B------:R-:W-:-:S07]  /*4870*/  IMAD.MOV.U32 R4, RZ, RZ, R0 ;  /* 0x000000ffff047224 */ /* 0x000fce00078e0000 */
.L_x_77:
[----:B------:R-:W-:Y:S01]  /*4880*/  SHF.L.U32 R3, R4, 0x3, RZ ;  /* 0x0000000304037819 */ /* 0x000fe200000006ff */
[----:B0-2---:R-:W0:Y:S01]  /*4890*/  LDC R20, c[0x0][0x3ac] ;  /* 0x0000eb00ff147b82 */ /* 0x005e220000000800 */
[----:B------:R-:W-:Y:S03]  /*48a0*/  BSSY.RECONVERGENT B2, `(.L_x_71) ;  /* 0x0000029000027945 */ /* 0x000fe60003800200 */
[----:B--2---:R-:W-:-:S05]  /*48b0*/  IMAD.HI.U32 R12, R3, 0x38e38e39, RZ ;  /* 0x38e38e39030c7827 */ /* 0x004fca00078e00ff */
[----:B------:R-:W-:Y:S01]  /*48c0*/  SHF.R.U32.HI R14, RZ, 0x4, R12 ;  /* 0x00000004ff0e7819 */ /* 0x000fe2000001160c */
[----:B------:R-:W-:-:S04]  /*48d0*/  IMAD.HI.U32 R12, R4, 0x38e38e39, RZ ;  /* 0x38e38e39040c7827 */ /* 0x000fc800078e00ff */
[----:B------:R-:W-:Y:S01]  /*48e0*/  IMAD R25, R14, -0x48, R3 ;  /* 0xffffffb80e197824 */ /* 0x000fe200078e0203 */
[----:B------:R-:W-:Y:S01]  /*48f0*/  SHF.R.U32.HI R14, RZ, 0x1, R12 ;  /* 0x00000001ff0e7819 */ /* 0x000fe2000001160c */
[----:B------:R-:W-:-:S03]  /*4900*/  VIADD R4, R4, 0x80 ;  /* 0x0000008004047836 */ /* 0x000fc60000000000 */
[----:B------:R-:W-:Y:S02]  /*4910*/  IADD3 R3, PT, PT, R25, 0x8, RZ ;  /* 0x0000000819037810 */ /* 0x000fe40007ffe0ff */
[----:B------:R-:W-:Y:S02]  /*4920*/  ISETP.LT.AND P2, PT, R14, R19, PT ;  /* 0x000000130e00720c */ /* 0x000fe40003f41270 */
[----:B------:R-:W-:Y:S02]  /*4930*/  ISETP.GE.U32.AND P1, PT, R4, R17, PT ;  /* 0x000000110400720c */ /* 0x000fe40003f26070 */
[----:B0-----:R-:W-:-:S13]  /*4940*/  ISETP.GT.AND P0, PT, R3, R20, PT ;  /* 0x000000140300720c */ /* 0x001fda0003f04270 */
[----:B------:R-:W-:Y:S05]  /*4950*/  @!P0 BRA P2, `(.L_x_72) ;  /* 0x0000000000588947 */ /* 0x000fea0001000000 */
[----:B------:R-:W-:Y:S01]  /*4960*/  ISETP.GE.AND P0, PT, R25, R20, PT ;  /* 0x000000141900720c */ /* 0x000fe20003f06270 */
[----:B------:R-:W-:Y:S03]  /*4970*/  BSSY.RECONVERGENT B3, `(.L_x_73) ;  /* 0x0000013000037945 */ /* 0x000fe60003800200 */
[----:B------:R-:W-:-:S13]  /*4980*/  ISETP.GE.OR P0, PT, R14, R19, P0 ;  /* 0x000000130e00720c */ /* 0x000fda0000706670 */
[----:B------:R-:W-:Y:S05]  /*4990*/  @P0 BRA `(.L_x_74) ;  /* 0x0000000000400947 */ /* 0x000fea0003800000 */
[C---:B------:R-:W-:Y:S01]  /*49a0*/  VIADD R3, R14.reuse, 0x20 ;  /* 0x000000200e037836 */ /* 0x040fe20000000000 */
[----:B------:R-:W-:Y:S01]  /*49b0*/  MOV R16, RZ ;  /* 0x000000ff00107202 */ /* 0x000fe20000000f00 */
[--C-:B------:R-:W-:Y:S02]  /*49c0*/  IMAD R21, R14, 0x48, R25.reuse ;  /* 0x000000480e157824 */ /* 0x100fe400078e0219 */
[----:B------:R-:W-:-:S07]  /*49d0*/  IMAD R23, R3, R20, R25 ;  /* 0x0000001403177224 */ /* 0x000fce00078e0219 */
.L_x_75:
        /* <DEDUP_REMOVED lines=12> */
.L_x_74:
[----:B------:R-:W-:Y:S05]  /*4aa0*/  BSYNC.RECONVERGENT B3 ;  /* 0x0000000000037941 */ /* 0x000fea0003800200 */
.L_x_73:
[----:B------:R-:W-:Y:S05]  /*4ab0*/  BRA `(.L_x_76) ;  /* 0x00000000001c7947 */ /* 0x000fea0003800000 */
.L_x_72:
[----:B------:R-:W-:-:S05]  /*4ac0*/  IADD3 R3, PT, PT, R14, 0x20, RZ ;  /* 0x000000200e037810 */ /* 0x000fca0007ffe0ff */
[----:B------:R-:W-:-:S04]  /*4ad0*/  IMAD R3, R3, R20, R25 ;  /* 0x0000001403037224 */ /* 0x000fc800078e0219 */
[----:B------:R-:W-:-:S05]  /*4ae0*/  IMAD.WIDE R12, R3, 0x2, R6 ;  /* 0x00000002030c7825 */ /* 0x000fca00078e0206 */
[----:B------:R-:W2:Y:S01]  /*4af0*/  LDG.E.128.CONSTANT R20, desc[UR12][R12.64] ;  /* 0x0000000c0c147981 */ /* 0x000ea2000c1e9d00 */
[----:B------:R-:W-:-:S04]  /*4b00*/  IMAD R15, R14, 0x48, R25 ;  /* 0x000000480e0f7824 */ /* 0x000fc800078e0219 */
[----:B------:R-:W-:-:S05]  /*4b10*/  IMAD.WIDE.U32 R14, R15, 0x2, R110 ;  /* 0x000000020f0e7825 */ /* 0x000fca00078e006e */
[----:B--2---:R2:W-:Y:S02]  /*4b20*/  ST.E.128 desc[UR12][R14.64], R20 ;  /* 0x000000140e007985 */ /* 0x0045e4000c101d0c */
.L_x_76:
[----:B------:R-:W-:Y:S05]  /*4b30*/  BSYNC.RECONVERGENT B2 ;  /* 0x0000000000027941 */ /* 0x000fea0003800200 */
.L_x_71:
[----:B------:R-:W-:Y:S05]  /*4b40*/  @!P1 BRA `(.L_x_77) ;  /* 0xfffffffc004c9947 */ /* 0x000fea000383ffff */
[----:B------:R-:W-:Y:S05]  /*4b50*/  BSYNC.RECONVERGENT B1 ;  /* 0x0000000000017941 */ /* 0x000fea0003800200 */
.L_x_70:
[----:B---3--:R-:W3:Y:S01]  /*4b60*/  LDC R25, c[0x0][0x3ac] ;  /* 0x0000eb00ff197b82 */ /* 0x008ee20000000800 */
[----:B------:R-:W-:Y:S01]  /*4b70*/  IMAD.SHL.U32 R3, R0, 0x8, RZ ;  /* 0x0000000800037824 */ /* 0x000fe200078e00ff */
[----:B------:R-:W-:Y:S03]  /*4b80*/  BSSY.RECONVERGENT B1, `(.L_x_78) ;  /* 0x0000027000017945 */ /* 0x000fe60003800200 */
[----:B------:R-:W-:-:S05]  /*4b90*/  IMAD.HI.U32 R4, R3, 0x38e38e39, RZ ;  /* 0x38e38e3903047827 */ /* 0x000fca00078e00ff */
[----:B0-----:R-:W-:Y:S01]  /*4ba0*/  SHF.R.U32.HI R12, RZ, 0x4, R4 ;  /* 0x00000004ff0c7819 */ /* 0x001fe20000011604 */
[----:B------:R-:W-:-:S04]  /*4bb0*/  IMAD.HI.U32 R4, R0, 0x38e38e39, RZ ;  /* 0x38e38e3900047827 */ /* 0x000fc800078e00ff */
[----:B------:R-:W-:Y:S01]  /*4bc0*/  IMAD R18, R12, -0x48, R3 ;  /* 0xffffffb80c127824 */ /* 0x000fe200078e0203 */
[----:B------:R-:W-:-:S04]  /*4bd0*/  SHF.R.U32.HI R4, RZ, 0x1, R4 ;  /* 0x00000001ff047819 */ /* 0x000fc80000011604 */
[----:B------:R-:W-:Y:S02]  /*4be0*/  IADD3 R3, PT, PT, R18, 0x8, RZ ;  /* 0x0000000812037810 */ /* 0x000fe40007ffe0ff */
[----:B------:R-:W-:Y:S02]  /*4bf0*/  ISETP.LT.AND P1, PT, R4, R19, PT ;  /* 0x000000130400720c */ /* 0x000fe40003f21270 */
[----:B---3--:R-:W-:-:S13]  /*4c00*/  ISETP.GT.AND P0, PT, R3, R25, PT ;  /* 0x000000190300720c */ /* 0x008fda0003f04270 */
[----:B------:R-:W-:Y:S05]  /*4c10*/  @!P0 BRA P1, `(.L_x_79) ;  /* 0x0000000000588947 */ /* 0x000fea0000800000 */
[----:B------:R-:W-:Y:S01]  /*4c20*/  ISETP.GE.AND P0, PT, R18, R25, PT ;  /* 0x000000191200720c */ /* 0x000fe20003f06270 */
[----:B------:R-:W-:Y:S03]  /*4c30*/  BSSY.RECONVERGENT B2, `(.L_x_80) ;  /* 0x0000013000027945 */ /* 0x000fe60003800200 */
[----:B------:R-:W-:-:S13]  /*4c40*/  ISETP.GE.OR P0, PT, R4, R19, P0 ;  /* 0x000000130400720c */ /* 0x000fda0000706670 */
[----:B------:R-:W-:Y:S05]  /*4c50*/  @P0 BRA `(.L_x_81) ;  /* 0x0000000000400947 */ /* 0x000fea0003800000 */
[C---:B------:R-:W-:Y:S02]  /*4c60*/  VIADD R3, R4.reuse, 0x20 ;  /* 0x0000002004037836 */ /* 0x040fe40000000000 */
[--C-:B--2---:R-:W-:Y:S01]  /*4c70*/  IMAD R21, R4, 0x48, R18.reuse ;  /* 0x0000004804157824 */ /* 0x104fe200078e0212 */
[----:B------:R-:W-:Y:S01]  /*4c80*/  MOV R4, RZ ;  /* 0x000000ff00047202 */ /* 0x000fe20000000f00 */
[----:B------:R-:W-:-:S07]  /*4c90*/  IMAD R23, R3, R25, R18 ;  /* 0x0000001903177224 */ /* 0x000fce00078e0212 */
.L_x_82:
        /* <DEDUP_REMOVED lines=12> */
.L_x_81:
[----:B------:R-:W-:Y:S05]  /*4d60*/  BSYNC.RECONVERGENT B2 ;  /* 0x0000000000027941 */ /* 0x000fea0003800200 */
.L_x_80:
[----:B------:R-:W-:Y:S05]  /*4d70*/  BRA `(.L_x_83) ;  /* 0x00000000001c7947 */ /* 0x000fea0003800000 */
.L_x_79:
[----:B------:R-:W-:-:S05]  /*4d80*/  IADD3 R3, PT, PT, R4, 0x20, RZ ;  /* 0x0000002004037810 */ /* 0x000fca0007ffe0ff */
[----:B------:R-:W-:-:S04]  /*4d90*/  IMAD R3, R3, R25, R18 ;  /* 0x0000001903037224 */ /* 0x000fc800078e0212 */
[----:B------:R-:W-:-:S05]  /*4da0*/  IMAD.WIDE R12, R3, 0x2, R8 ;  /* 0x00000002030c7825 */ /* 0x000fca00078e0208 */
[----:B--2---:R-:W2:Y:S01]  /*4db0*/  LDG.E.128.CONSTANT R20, desc[UR12][R12.64] ;  /* 0x0000000c0c147981 */ /* 0x004ea2000c1e9d00 */
[----:B------:R-:W-:-:S04]  /*4dc0*/  IMAD R15, R4, 0x48, R18 ;  /* 0x00000048040f7824 */ /* 0x000fc800078e0212 */
[----:B------:R-:W-:-:S05]  /*4dd0*/  IMAD.WIDE.U32 R14, R15, 0x2, R108 ;  /* 0x000000020f0e7825 */ /* 0x000fca00078e006c */
[----:B--2---:R3:W-:Y:S02]  /*4de0*/  ST.E.128 desc[UR12][R14.64], R20 ;  /* 0x000000140e007985 */ /* 0x0047e4000c101d0c */
.L_x_83:
[----:B------:R-:W-:Y:S05]  /*4df0*/  BSYNC.RECONVERGENT B1 ;  /* 0x0000000000017941 */ /* 0x000fea0003800200 */
.L_x_78:
[----:B------:R-:W-:-:S05]  /*4e00*/  VIADD R0, R0, 0x80 ;  /* 0x0000008000007836 */ /* 0x000fca0000000000 */
[----:B------:R-:W-:-:S13]  /*4e10*/  ISETP.GE.U32.AND P0, PT, R0, R17, PT ;  /* 0x000000110000720c */ /* 0x000fda0003f06070 */
[----:B------:R-:W-:Y:S05]  /*4e20*/  @!P0 BRA `(.L_x_70) ;  /* 0xfffffffc004c8947 */ /* 0x000fea000383ffff */
.L_x_69:
[----:B------:R-:W-:Y:S05]  /*4e30*/  BSYNC.RECONVERGENT B0 ;  /* 0x0000000000007941 */ /* 0x000fea0003800200 */
.L_x_68:
[----:B------:R-:W-:Y:S01]  /*4e40*/  BAR.SYNC.DEFER_BLOCKING 0x0 ;  /* 0x0000000000007b1d */ /* 0x000fe20000010000 */
[----:B------:R-:W-:-:S13]  /*4e50*/  ISETP.NE.AND P0, PT, R24, RZ, PT ;  /* 0x000000ff1800720c */ /* 0x000fda0003f05270 */
[----:B------:R-:W-:-:S05]  /*4e60*/  @!P0 MOV R3, 0x1 ;  /* 0x0000000100038802 */ /* 0x000fca0000000f00 */
[----:B------:R4:W-:Y:S02]  /*4e70*/  @!P0 ST.E.STRONG.SYS desc[UR12][R98.64+0x4], R3 ;  /* 0x0000040362008985 */ /* 0x0009e4000c11590c */
.L_x_54:
[----:B------:R-:W5:Y:S02]  /*4e80*/  LDC R0, c[0x0][0x3a8] ;  /* 0x0000ea00ff007b82 */ /* 0x000f640000000800 */
[----:B-----5:R-:W-:-:S13]  /*4e90*/  ISETP.GE.AND P0, PT, R0, 0x41, PT ;  /* 0x000000410000780c */ /* 0x020fda0003f06270 */
[----:B------:R-:W-:Y:S05]  /*4ea0*/  @!P0 EXIT ;  /* 0x000000000000894d */ /* 0x000fea0003800000 */
[----:B----4-:R-:W-:Y:S01]  /*4eb0*/  VIADD R3, R0, 0x1f ;  /* 0x0000001f00037836 */ /* 0x010fe20000000000 */
[C---:B0-----:R-:W-:Y:S02]  /*4ec0*/  LOP3.LUT R27, R10.reuse, 0x1f, R5, 0xf8, !PT ;  /* 0x0000001f0a1b7812 */ /* 0x041fe400078ef805 */
[----:B------:R-:W-:Y:S02]  /*4ed0*/  LEA R28, R10, R11, 0x5 ;  /* 0x0000000b0a1c7211 */ /* 0x000fe400078e28ff */
[----:B------:R-:W-:-:S04]  /*4ee0*/  SHF.R.S32.HI R0, RZ, 0x1f, R3 ;  /* 0x0000001fff007819 */ /* 0x000fc80000011403 */
[----:B------:R-:W-:Y:S01]  /*4ef0*/  LEA.HI R0, R0, R3, RZ, 0x5 ;  /* 0x0000000300007211 */ /* 0x000fe200078f28ff */
[----:B------:R-:W-:-:S03]  /*4f00*/  IMAD.MOV.U32 R3, RZ, RZ, 0x2 ;  /* 0x00000002ff037424 */ /* 0x000fc600078e00ff */
[----:B------:R-:W-:-:S04]  /*4f10*/  SHF.R.S32.HI R0, RZ, 0x5, R0 ;  /* 0x00000005ff007819 */ /* 0x000fc80000011400 */
[----:B------:R-:W-:-:S07]  /*4f20*/  VIMNMX R0, PT, PT, R0, 0x3, !PT ;  /* 0x0000000300007848 */ /* 0x000fce0007fe0100 */
.L_x_99:
[----:B------:R-:W-:Y:S02]  /*4f30*/  ISETP.NE.AND P1, PT, R27, RZ, PT ;  /* 0x000000ff1b00720c */ /* 0x000fe40003f25270 */
[----:B------:R-:W-:-:S04]  /*4f40*/  SHF.L.U32 R4, R3, 0x2, RZ ;  /* 0x0000000203047819 */ /* 0x000fc800000006ff */
[----:B------:R-:W-:-:S04]  /*4f50*/  LOP3.LUT R4, R4, 0x4, RZ, 0xc0, !PT ;  /* 0x0000000404047812 */ /* 0x000fc800078ec0ff */
[----:B------:R-:W-:-:S05]  /*4f60*/  IADD3 R4, P0, PT, R4, UR10, RZ ;  /* 0x0000000a04047c10 */ /* 0x000fca000ff1e0ff */
[----:B------:R-:W-:Y:S01]  /*4f70*/  IMAD.X R5, RZ, RZ, UR14, P0 ;  /* 0x0000000eff057e24 */ /* 0x000fe200080e06ff */
[----:B0-----:R-:W-:Y:S07]  /*4f80*/  @P1 BRA `(.L_x_84) ;  /* 0x0000000000101947 */ /* 0x001fee0003800000 */
.L_x_85:
[----:B------:R-:W4:Y:S01]  /*4f90*/  LD.E.STRONG.SYS R10, desc[UR12][R4.64] ;  /* 0x0000000c040a7980 */ /* 0x000f22000c115900 */
[----:B------:R-:W-:Y:S05]  /*4fa0*/  YIELD ;  /* 0x0000000000007946 */ /* 0x000fea0003800000 */
[----:B----4-:R-:W-:-:S13]  /*4fb0*/  ISETP.NE.AND P0, PT, R10, 0x1, PT ;  /* 0x000000010a00780c */ /* 0x010fda0003f05270 */
[----:B------:R-:W-:Y:S05]  /*4fc0*/  @!P0 BRA `(.L_x_85) ;  /* 0xfffffffc00f08947 */ /* 0x000fea000383ffff */
.L_x_84:
[----:B------:R-:W-:Y:S05]  /*4fd0*/  WARPSYNC.ALL ;  /* 0x0000000000007948 */ /* 0x000fea0003800000 */
[----:B------:R-:W0:Y:S01]  /*4fe0*/  LDC R10, c[0x0][0x3a8] ;  /* 0x0000ea00ff0a7b82 */ /* 0x000e220000000800 */
[----:B------:R-:W-:Y:S01]  /*4ff0*/  BSSY.RECONVERGENT B0, `(.L_x_86) ;  /* 0x000006d000007945 */ /* 0x000fe20003800200 */
[----:B0-----:R-:W-:-:S05]  /*5000*/  IMAD R10, R3, -0x20, R10 ;  /* 0xffffffe0030a7824 */ /* 0x001fca00078e020a */
[----:B------:R-:W-:-:S05]  /*5010*/  VIMNMX R24, PT, PT, R10, 0x20, PT ;  /* 0x000000200a187848 */ /* 0x000fca0003fe0100 */
[----:B------:R-:W-:-:S05]  /*5020*/  IMAD R10, R24, 0x48, RZ ;  /* 0x00000048180a7824 */ /* 0x000fca00078e02ff */
[----:B------:R-:W-:-:S04]  /*5030*/  SHF.R.S32.HI R11, RZ, 0x1f, R10 ;  /* 0x0000001fff0b7819 */ /* 0x000fc8000001140a */
[----:B------:R-:W-:-:S04]  /*5040*/  LEA.HI R11, R11, R10, RZ, 0x3 ;  /* 0x0000000a0b0b7211 */ /* 0x000fc800078f18ff */
[----:B------:R-:W-:-:S04]  /*5050*/  IADD3 R11, PT, PT, R11, 0x7, RZ ;  /* 0x000000070b0b7810 */ /* 0x000fc80007ffe0ff */
[----:B------:R-:W-:Y:S01]  /*5060*/  SHF.R.S32.HI R25, RZ, 0x3, R11 ;  /* 0x00000003ff197819 */ /* 0x000fe2000001140b */
[----:B------:R-:W-:-:S03]  /*5070*/  IMAD.SHL.U32 R11, R3, 0x2, RZ ;  /* 0x00000002030b7824 */ /* 0x000fc600078e00ff */
[----:B------:R-:W-:Y:S02]  /*5080*/  ISETP.GE.AND P0, PT, R28, R25, PT ;  /* 0x000000191c00720c */ /* 0x000fe40003f06270 */
[----:B------:R-:W-:-:S04]  /*5090*/  LOP3.LUT R11, R11, 0x2, RZ, 0xe2, !PT ;  /* 0x000000020b0b7812 */ /* 0x000fc800078ee2ff */
[----:B--2---:R-:W-:-:S07]  /*50a0*/  LEA R12, R11, R2, 0x3 ;  /* 0x000000020b0c7211 */ /* 0x004fce00078e18ff */
[----:B------:R-:W-:Y:S05]  /*50b0*/  @P0 BRA `(.L_x_87) ;  /* 0x0000000400800947 */ /* 0x000fea0003800000 */
[----:B------:R0:W5:Y:S04]  /*50c0*/  LDL.64 R16, [R12+0x8] ;  /* 0x000008000c107983 */ /* 0x0001680000100a00 */
[----:B------:R0:W5:Y:S01]  /*50d0*/  LDL.64 R10, [R12+0x10] ;  /* 0x000010000c0a7983 */ /* 0x0001620000100a00 */
[----:B------:R-:W-:Y:S01]  /*50e0*/  BSSY.RECONVERGENT B1, `(.L_x_88) ;  /* 0x000002f000017945 */ /* 0x000fe20003800200 */
[----:B------:R-:W-:-:S07]  /*50f0*/  IMAD.MOV.U32 R18, RZ, RZ, R28 ;  /* 0x000000ffff127224 */ /* 0x000fce00078e001c */
.L_x_93:
[----:B0-----:R-:W-:Y:S01]  /*5100*/  SHF.L.U32 R12, R18, 0x3, RZ ;  /* 0x00000003120c7819 */ /* 0x001fe200000006ff */
[----:B------:R-:W0:Y:S01]  /*5110*/  LDC R30, c[0x0][0x3ac] ;  /* 0x0000eb00ff1e7b82 */ /* 0x000e220000000800 */
[----:B------:R-:W-:Y:S03]  /*5120*/  BSSY.RECONVERGENT B2, `(.L_x_89) ;  /* 0x0000029000027945 */ /* 0x000fe60003800200 */
[----:B--2---:R-:W-:-:S05]  /*5130*/  IMAD.HI R13, R12, 0x38e38e39, RZ ;  /* 0x38e38e390c0d7827 */ /* 0x004fca00078e02ff */
[----:B---3--:R-:W-:-:S04]  /*5140*/  SHF.R.U32.HI R14, RZ, 0x1f, R13 ;  /* 0x0000001fff0e7819 */ /* 0x008fc8000001160d */
[----:B------:R-:W-:Y:S01]  /*5150*/  LEA.HI.SX32 R15, R13, R14, 0x1c ;  /* 0x0000000e0d0f7211 */ /* 0x000fe200078fe2ff */
[C---:B------:R-:W-:Y:S01]  /*5160*/  IMAD.HI R13, R18.reuse, 0x38e38e39, RZ ;  /* 0x38e38e39120d7827 */ /* 0x040fe200078e02ff */
[----:B------:R-:W-:-:S03]  /*5170*/  IADD3 R18, PT, PT, R18, 0x80, RZ ;  /* 0x0000008012127810 */ /* 0x000fc60007ffe0ff */
[----:B------:R-:W-:Y:S01]  /*5180*/  IMAD R19, R15, -0x48, R12 ;  /* 0xffffffb80f137824 */ /* 0x000fe200078e020c */
[----:B------:R-:W-:Y:S02]  /*5190*/  SHF.R.S32.HI R12, RZ, 0x1, R13 ;  /* 0x00000001ff0c7819 */ /* 0x000fe4000001140d */
[----:B------:R-:W-:Y:S01]  /*51a0*/  ISETP.GE.AND P1, PT, R18, R25, PT ;  /* 0x000000191200720c */ /* 0x000fe20003f26270 */
[----:B------:R-:W-:Y:S01]  /*51b0*/  VIADD R14, R19, 0x8 ;  /* 0x00000008130e7836 */ /* 0x000fe20000000000 */
[----:B------:R-:W-:-:S04]  /*51c0*/  LEA.HI R26, R13, R12, RZ, 0x1 ;  /* 0x0000000c0d1a7211 */ /* 0x000fc800078f08ff */
[----:B0-----:R-:W-:-:S04]  /*51d0*/  ISETP.GT.AND P0, PT, R14, R30, PT ;  /* 0x0000001e0e00720c */ /* 0x001fc80003f04270 */
[----:B------:R-:W-:-:S13]  /*51e0*/  ISETP.GE.OR P0, PT, R26, R24, P0 ;  /* 0x000000181a00720c */ /* 0x000fda0000706670 */
[----:B------:R-:W-:Y:S05]  /*51f0*/  @P0 BRA `(.L_x_90) ;  /* 0x0000000000200947 */ /* 0x000fea0003800000 */
[----:B------:R-:W-:-:S04]  /*5200*/  IMAD R12, R3, 0x20, R26 ;  /* 0x00000020030c7824 */ /* 0x000fc800078e021a */
[----:B------:R-:W-:-:S04]  /*5210*/  IMAD R13, R12, R30, R19 ;  /* 0x0000001e0c0d7224 */ /* 0x000fc800078e0213 */
[----:B------:R-:W-:-:S05]  /*5220*/  IMAD.WIDE R12, R13, 0x2, R6 ;  /* 0x000000020d0c7825 */ /* 0x000fca00078e0206 */
[----:B------:R-:W2:Y:S01]  /*5230*/  LDG.E.128.CONSTANT R20, desc[UR12][R12.64] ;  /* 0x0000000c0c147981 */ /* 0x000ea2000c1e9d00 */
[----:B------:R-:W-:-:S04]  /*5240*/  IMAD R15, R26, 0x48, R19 ;  /* 0x000000481a0f7824 */ /* 0x000fc800078e0213 */
[----:B-----5:R-:W-:-:S05]  /*5250*/  IMAD.WIDE R14, R15, 0x2, R16 ;  /* 0x000000020f0e7825 */ /* 0x020fca00078e0210 */
[----:B--2---:R0:W-:Y:S01]  /*5260*/  ST.E.128 desc[UR12][R14.64], R20 ;  /* 0x000000140e007985 */ /* 0x0041e2000c101d0c */
[----:B------:R-:W-:Y:S05]  /*5270*/  BRA `(.L_x_91) ;  /* 0x00000000004c7947 */ /* 0x000fea0003800000 */
.L_x_90:
[----:B------:R-:W-:-:S04]  /*5280*/  ISETP.GE.AND P0, PT, R19, R30, PT ;  /* 0x0000001e1300720c */ /* 0x000fc80003f06270 */
[----:B------:R-:W-:-:S13]  /*5290*/  ISETP.GE.OR P0, PT, R26, R24, P0 ;  /* 0x000000181a00720c */ /* 0x000fda0000706670 */
[----:B------:R-:W-:Y:S05]  /*52a0*/  @P0 BRA `(.L_x_91) ;  /* 0x0000000000400947 */ /* 0x000fea0003800000 */
[----:B------:R-:W-:Y:S01]  /*52b0*/  LEA R23, R3, R26, 0x5 ;  /* 0x0000001a03177211 */ /* 0x000fe200078e28ff */
[--C-:B------:R-:W-:Y:S02]  /*52c0*/  IMAD R21, R26, 0x48, R19.reuse ;  /* 0x000000481a157824 */ /* 0x100fe400078e0213 */
[----:B------:R-:W-:Y:S02]  /*52d0*/  IMAD.MOV.U32 R20, RZ, RZ, 0x1 ;  /* 0x00000001ff147424 */ /* 0x000fe400078e00ff */
[----:B------:R-:W-:-:S07]  /*52e0*/  IMAD R23, R23, R30, R19 ;  /* 0x0000001e17177224 */ /* 0x000fce00078e0213 */
.L_x_92:
[----:B--2---:R-:W-:-:S06]  /*52f0*/  IMAD.WIDE R12, R23, 0x2, R6 ;  /* 0x00000002170c7825 */ /* 0x004fcc00078e0206 */
[----:B------:R-:W2:Y:S01]  /*5300*/  LDG.E.U16.CONSTANT R13, desc[UR12][R12.64] ;  /* 0x0000000c0c0d7981 */ /* 0x000ea2000c1e9500 */
[----:B-----5:R-:W-:Y:S01]  /*5310*/  IMAD.WIDE R14, R21, 0x2, R16 ;  /* 0x00000002150e7825 */ /* 0x020fe200078e0210 */
[----:B------:R-:W-:Y:S02]  /*5320*/  IADD3 R22, PT, PT, R20, -0x1, RZ ;  /* 0xffffffff14167810 */ /* 0x000fe40007ffe0ff */
[----:B------:R-:W-:Y:S01]  /*5330*/  IADD3 R23, PT, PT, R23, 0x1, RZ ;  /* 0x0000000117177810 */ /* 0x000fe20007ffe0ff */
[----:B------:R-:W-:Y:S01]  /*5340*/  VIADD R19, R19, 0x1 ;  /* 0x0000000113137836 */ /* 0x000fe20000000000 */
[----:B------:R-:W-:Y:S01]  /*5350*/  ISETP.GE.U32.AND P0, PT, R22, 0x7, PT ;  /* 0x000000071600780c */ /* 0x000fe20003f06070 */
[----:B------:R-:W-:Y:S01]  /*5360*/  VIADD R21, R21, 0x1 ;  /* 0x0000000115157836 */ /* 0x000fe20000000000 */
[----:B------:R-:W-:Y:S02]  /*5370*/  IADD3 R20, PT, PT, R20, 0x1, RZ ;  /* 0x0000000114147810 */ /* 0x000fe40007ffe0ff */
[----:B------:R-:W-:Y:S01]  /*5380*/  ISETP.LT.AND P2, PT, R19, R30, PT ;  /* 0x0000001e1300720c */ /* 0x000fe20003f41270 */
[----:B--2---:R2:W-:-:S12]  /*5390*/  ST.E.U16 desc[UR12][R14.64], R13 ;  /* 0x0000000d0e007985 */ /* 0x0045d8000c10150c */
[----:B------:R-:W-:Y:S05]  /*53a0*/  @!P0 BRA P2, `(.L_x_92) ;  /* 0xfffffffc00d08947 */ /* 0x000fea000103ffff */
.L_x_91:
[----:B------:R-:W-:Y:S05]  /*53b0*/  BSYNC.RECONVERGENT B2 ;  /* 0x0000000000027941 */ /* 0x000fea0003800200 */
.L_x_89:
[----:B------:R-:W-:Y:S05]  /*53c0*/  @!P1 BRA `(.L_x_93) ;  /* 0xfffffffc004c9947 */ /* 0x000fea000383ffff */
[----:B------:R-:W-:Y:S05]  /*53d0*/  BSYNC.RECONVERGENT B1 ;  /* 0x0000000000017941 */ /* 0x000fea0003800200 */
.L_x_88:
[----:B-----5:R-:W-:-:S07]  /*53e0*/  IMAD.MOV.U32 R16, RZ, RZ, R28 ;  /* 0x000000ffff107224 */ /* 0x020fce00078e001c */
.L_x_98:
[----:B0-----:R-:W-:Y:S01]  /*53f0*/  SHF.L.U32 R12, R16, 0x3, RZ ;  /* 0x00000003100c7819 */ /* 0x001fe200000006ff */
[----:B0-2---:R-:W0:Y:S01]  /*5400*/  LDC R21, c[0x0][0x3ac] ;  /* 0x0000eb00ff157b82 */ /* 0x005e220000000800 */
[----:B------:R-:W-:Y:S03]  /*5410*/  BSSY.RECONVERGENT B1, `(.L_x_94) ;  /* 0x0000029000017945 */ /* 0x000fe60003800200 */
[----:B--2---:R-:W-:-:S05]  /*5420*/  IMAD.HI R13, R12, 0x38e38e39, RZ ;  /* 0x38e38e390c0d7827 */ /* 0x004fca00078e02ff */
[----:B------:R-:W-:-:S04]  /*5430*/  SHF.R.U32.HI R14, RZ, 0x1f, R13 ;  /* 0x0000001fff0e7819 */ /* 0x000fc8000001160d */
        /* <DEDUP_REMOVED lines=16> */
[----:B------:R-:W-:-:S05]  /*5540*/  IMAD.WIDE R14, R15, 0x2, R10 ;  /* 0x000000020f0e7825 */ /* 0x000fca00078e020a */
[----:B--2---:R2:W-:Y:S01]  /*5550*/  ST.E.128 desc[UR12][R14.64], R20 ;  /* 0x000000140e007985 */ /* 0x0045e2000c101d0c */
[----:B------:R-:W-:Y:S05]  /*5560*/  BRA `(.L_x_96) ;  /* 0x00000000004c7947 */ /* 0x000fea0003800000 */
.L_x_95:
[----:B------:R-:W-:-:S04]  /*5570*/  ISETP.GE.AND P0, PT, R26, R21, PT ;  /* 0x000000151a00720c */ /* 0x000fc80003f06270 */
[----:B------:R-:W-:-:S13]  /*5580*/  ISETP.GE.OR P0, PT, R15, R24, P0 ;  /* 0x000000180f00720c */ /* 0x000fda0000706670 */
[----:B------:R-:W-:Y:S05]  /*5590*/  @P0 BRA `(.L_x_96) ;  /* 0x0000000000400947 */ /* 0x000fea0003800000 */
[----:B------:R-:W-:Y:S01]  /*55a0*/  LEA R12, R3, R15, 0x5 ;  /* 0x0000000f030c7211 */ /* 0x000fe200078e28ff */
[--C-:B------:R-:W-:Y:S02]  /*55b0*/  IMAD R20, R15, 0x48, R26.reuse ;  /* 0x000000480f147824 */ /* 0x100fe400078e021a */
[----:B------:R-:W-:Y:S02]  /*55c0*/  IMAD.MOV.U32 R17, RZ, RZ, RZ ;  /* 0x000000ffff117224 */ /* 0x000fe400078e00ff */
[----:B------:R-:W-:-:S07]  /*55d0*/  IMAD R22, R12, R21, R26 ;  /* 0x000000150c167224 */ /* 0x000fce00078e021a */
.L_x_97:
[----:B0-----:R-:W-:-:S05]  /*55e0*/  IADD3 R15, PT, PT, R22, R17, RZ ;  /* 0x00000011160f7210 */ /* 0x001fca0007ffe0ff */
[----:B------:R-:W-:-:S06]  /*55f0*/  IMAD.WIDE R14, R15, 0x2, R8 ;  /* 0x000000020f0e7825 */ /* 0x000fcc00078e0208 */
[----:B------:R-:W2:Y:S01]  /*5600*/  LDG.E.U16.CONSTANT R15, desc[UR12][R14.64] ;  /* 0x0000000c0e0f7981 */ /* 0x000ea2000c1e9500 */
[----:B------:R-:W-:Y:S01]  /*5610*/  IMAD.IADD R13, R20, 0x1, R17 ;  /* 0x00000001140d7824 */ /* 0x000fe200078e0211 */
[C---:B------:R-:W-:Y:S02]  /*5620*/  IADD3 R18, PT, PT, R17.reuse, 0x1, RZ ;  /* 0x0000000111127810 */ /* 0x040fe40007ffe0ff */
[----:B------:R-:W-:Y:S01]  /*5630*/  ISETP.LT.U32.AND P2, PT, R17, 0x7, PT ;  /* 0x000000071100780c */ /* 0x000fe20003f41070 */
[----:B------:R-:W-:Y:S01]  /*5640*/  IMAD.WIDE R12, R13, 0x2, R10 ;  /* 0x000000020d0c7825 */ /* 0x000fe200078e020a */
[----:B------:R-:W-:-:S03]  /*5650*/  MOV R17, R18 ;  /* 0x0000001200117202 */ /* 0x000fc60000000f00 */
[----:B------:R-:W-:-:S05]  /*5660*/  IMAD.IADD R19, R26, 0x1, R18 ;  /* 0x000000011a137824 */ /* 0x000fca00078e0212 */
[----:B------:R-:W-:Y:S01]  /*5670*/  ISETP.GE.AND P0, PT, R19, R21, PT ;  /* 0x000000151300720c */ /* 0x000fe20003f06270 */
[----:B--2---:R0:W-:-:S12]  /*5680*/  ST.E.U16 desc[UR12][R12.64], R15 ;  /* 0x0000000f0c007985 */ /* 0x0041d8000c10150c */
[----:B------:R-:W-:Y:S05]  /*5690*/  @!P0 BRA P2, `(.L_x_97) ;  /* 0xfffffffc00d08947 */ /* 0x000fea000103ffff */
.L_x_96:
[----:B------:R-:W-:Y:S05]  /*56a0*/  BSYNC.RECONVERGENT B1 ;  /* 0x0000000000017941 */ /* 0x000fea0003800200 */
.L_x_94:
[----:B------:R-:W-:Y:S05]  /*56b0*/  @!P1 BRA `(.L_x_98) ;  /* 0xfffffffc004c9947 */ /* 0x000fea000383ffff */
.L_x_87:
[----:B------:R-:W-:Y:S05]  /*56c0*/  BSYNC.RECONVERGENT B0 ;  /* 0x0000000000007941 */ /* 0x000fea0003800200 */
.L_x_86:
[----:B------:R-:W-:Y:S01]  /*56d0*/  BAR.SYNC.DEFER_BLOCKING 0x0 ;  /* 0x0000000000007b1d */ /* 0x000fe20000010000 */
[----:B------:R-:W-:Y:S02]  /*56e0*/  ISETP.NE.AND P0, PT, R27, RZ, PT ;  /* 0x000000ff1b00720c */ /* 0x000fe40003f05270 */
[----:B------:R-:W-:-:S11]  /*56f0*/  IADD3 R3, PT, PT, R3, 0x1, RZ ;  /* 0x0000000103037810 */ /* 0x000fd60007ffe0ff */
[----:B------:R-:W-:-:S05]  /*5700*/  @!P0 IMAD.MOV.U32 R11, RZ, RZ, 0x1 ;  /* 0x00000001ff0b8424 */ /* 0x000fca00078e00ff */
[----:B------:R4:W-:Y:S01]  /*5710*/  @!P0 ST.E.STRONG.SYS desc[UR12][R4.64], R11 ;  /* 0x0000000b04008985 */ /* 0x0009e2000c11590c */
[----:B------:R-:W-:-:S13]  /*5720*/  ISETP.NE.AND P0, PT, R3, R0, PT ;  /* 0x000000000300720c */ /* 0x000fda0003f05270 */
[----:B----4-:R-:W-:Y:S05]  /*5730*/  @P0 BRA `(.L_x_99) ;  /* 0xfffffff400fc0947 */ /* 0x010fea000383ffff */
[----:B------:R-:W-:Y:S05]  /*5740*/  EXIT ;  /* 0x000000000000794d */ /* 0x000fea0003800000 */
        .weak           $__internal_0_$__cuda_sm20_rcp_rn_f32_slowpath
        .type           $__internal_0_$__cuda_sm20_rcp_rn_f32_slowpath,@function
        .size           $__internal_0_$__cuda_sm20_rcp_rn_f32_slowpath,(.L_x_105 - $__internal_0_$__cuda_sm20_rcp_rn_f32_slowpath)
$__internal_0_$__cuda_sm20_rcp_rn_f32_slowpath:
[----:B------:R-:W-:Y:S01]  /*5750*/  IMAD.SHL.U32 R0, R2, 0x2, RZ ;  /* 0x0000000202007824 */ /* 0x000fe200078e00ff */
[----:B------:R-:W-:Y:S04]  /*5760*/  BSSY.RECONVERGENT B2, `(.L_x_100) ;  /* 0x0000030000027945 */ /* 0x000fe80003800200 */
[----:B------:R-:W-:-:S04]  /*5770*/  SHF.R.U32.HI R15, RZ, 0x18, R0 ;  /* 0x00000018ff0f7819 */ /* 0x000fc80000011600 */
[----:B------:R-:W-:-:S13]  /*5780*/  ISETP.NE.U32.AND P0, PT, R15, RZ, PT ;  /* 0x000000ff0f00720c */ /* 0x000fda0003f05070 */
[----:B------:R-:W-:Y:S05]  /*5790*/  @P0 BRA `(.L_x_101) ;  /* 0x0000000000280947 */ /* 0x000fea0003800000 */
[----:B------:R-:W-:-:S04]  /*57a0*/  SHF.L.U32 R0, R2, 0x1, RZ ;  /* 0x0000000102007819 */ /* 0x000fc800000006ff */
[----:B------:R-:W-:-:S13]  /*57b0*/  ISETP.NE.AND P0, PT, R0, RZ, PT ;  /* 0x000000ff0000720c */ /* 0x000fda0003f05270 */
[----:B------:R-:W-:Y:S01]  /*57c0*/  @P0 FFMA R5, R2, 1.84467440737095516160e+19, RZ ;  /* 0x5f80000002050823 */ /* 0x000fe200000000ff */
[----:B------:R-:W-:Y:S08]  /*57d0*/  @!P0 MUFU.RCP R3, R2 ;  /* 0x0000000200038308 */ /* 0x000ff00000001000 */
[----:B------:R-:W0:Y:S02]  /*57e0*/  @P0 MUFU.RCP R0, R5 ;  /* 0x0000000500000308 */ /* 0x000e240000001000 */
[----:B0-----:R-:W-:-:S04]  /*57f0*/  @P0 FFMA R14, R5, R0, -1 ;  /* 0xbf800000050e0423 */ /* 0x001fc80000000000 */
[----:B------:R-:W-:-:S04]  /*5800*/  @P0 FADD.FTZ R15, -R14, -RZ ;  /* 0x800000ff0e0f0221 */ /* 0x000fc80000010100 */
[----:B------:R-:W-:-:S04]  /*5810*/  @P0 FFMA R0, R0, R15, R0 ;  /* 0x0000000f00000223 */ /* 0x000fc80000000000 */
[----:B------:R-:W-:Y:S01]  /*5820*/  @P0 FFMA R3, R0, 1.84467440737095516160e+19, RZ ;  /* 0x5f80000000030823 */ /* 0x000fe200000000ff */
[----:B------:R-:W-:Y:S06]  /*5830*/  BRA `(.L_x_102) ;  /* 0x0000000000887947 */ /* 0x000fec0003800000 */
.L_x_101:
[----:B------:R-:W-:-:S05]  /*5840*/  VIADD R21, R15, 0xffffff03 ;  /* 0xffffff030f157836 */ /* 0x000fca0000000000 */
[----:B------:R-:W-:-:S13]  /*5850*/  ISETP.GT.U32.AND P0, PT, R21, 0x1, PT ;  /* 0x000000011500780c */ /* 0x000fda0003f04070 */
[----:B------:R-:W-:Y:S05]  /*5860*/  @P0 BRA `(.L_x_103) ;  /* 0x0000000000780947 */ /* 0x000fea0003800000 */
[----:B------:R-:W-:Y:S02]  /*5870*/  LOP3.LUT R0, R2, 0x7fffff, RZ, 0xc0, !PT ;  /* 0x007fffff02007812 */ /* 0x000fe400078ec0ff */
[----:B------:R-:W-:Y:S02]  /*5880*/  MOV R16, 0x3 ;  /* 0x0000000300107802 */ /* 0x000fe40000000f00 */
[----:B------:R-:W-:Y:S02]  /*5890*/  LOP3.LUT R0, R0, 0x3f800000, RZ, 0xfc, !PT ;  /* 0x3f80000000007812 */ /* 0x000fe400078efcff */
[----:B------:R-:W-:Y:S02]  /*58a0*/  SHF.L.U32 R16, R16, R21, RZ ;  /* 0x0000001510107219 */ /* 0x000fe400000006ff */
[----:B------:R-:W0:Y:S02]  /*58b0*/  MUFU.RCP R3, R0 ;  /* 0x0000000000037308 */ /* 0x000e240000001000 */
[----:B0-----:R-:W-:-:S04]  /*58c0*/  FFMA R5, R0, R3, -1 ;  /* 0xbf80000000057423 */ /* 0x001fc80000000003 */
[----:B------:R-:W-:-:S04]  /*58d0*/  FADD.FTZ R14, -R5, -RZ ;  /* 0x800000ff050e7221 */ /* 0x000fc80000010100 */
[CCC-:B------:R-:W-:Y:S01]  /*58e0*/  FFMA.RM R5, R3.reuse, R14.reuse, R3.reuse ;  /* 0x0000000e03057223 */ /* 0x1c0fe20000004003 */
[----:B------:R-:W-:-:S04]  /*58f0*/  FFMA.RP R14, R3, R14, R3 ;  /* 0x0000000e030e7223 */ /* 0x000fc80000008003 */
[C---:B------:R-:W-:Y:S02]  /*5900*/  LOP3.LUT R3, R5.reuse, 0x7fffff, RZ, 0xc0, !PT ;  /* 0x007fffff05037812 */ /* 0x040fe400078ec0ff */
[----:B------:R-:W-:Y:S02]  /*5910*/  FSETP.NEU.FTZ.AND P0, PT, R5, R14, PT ;  /* 0x0000000e0500720b */ /* 0x000fe40003f1d000 */
[----:B------:R-:W-:Y:S02]  /*5920*/  LOP3.LUT R3, R3, 0x800000, RZ, 0xfc, !PT ;  /* 0x0080000003037812 */ /* 0x000fe400078efcff */
[----:B------:R-:W-:Y:S02]  /*5930*/  SEL R5, RZ, 0xffffffff, !P0 ;  /* 0xffffffffff057807 */ /* 0x000fe40004000000 */
[----:B------:R-:W-:-:S03]  /*5940*/  LOP3.LUT R16, R16, R3, RZ, 0xc0, !PT ;  /* 0x0000000310107212 */ /* 0x000fc600078ec0ff */
[----:B------:R-:W-:Y:S01]  /*5950*/  IMAD.MOV R0, RZ, RZ, -R5 ;  /* 0x000000ffff007224 */ /* 0x000fe200078e0a05 */
[----:B------:R-:W-:-:S04]  /*5960*/  SHF.R.U32.HI R16, RZ, R21, R16 ;  /* 0x00000015ff107219 */ /* 0x000fc80000011610 */
[----:B------:R-:W-:Y:S02]  /*5970*/  LOP3.LUT P1, RZ, R0, R21, R3, 0xf8, !PT ;  /* 0x0000001500ff7212 */ /* 0x000fe4000782f803 */
[C---:B------:R-:W-:Y:S02]  /*5980*/  LOP3.LUT P0, RZ, R16.reuse, 0x1, RZ, 0xc0, !PT ;  /* 0x0000000110ff7812 */ /* 0x040fe4000780c0ff */
[----:B------:R-:W-:-:S04]  /*5990*/  LOP3.LUT P2, RZ, R16, 0x2, RZ, 0xc0, !PT ;  /* 0x0000000210ff7812 */ /* 0x000fc8000784c0ff */
[----:B------:R-:W-:Y:S02]  /*59a0*/  PLOP3.LUT P0, PT, P0, P1, P2, 0xe0, 0x0 ;  /* 0x000000000000781c */ /* 0x000fe40000703c20 */
[----:B------:R-:W-:Y:S02]  /*59b0*/  LOP3.LUT P1, RZ, R2, 0x7fffff, RZ, 0xc0, !PT ;  /* 0x007fffff02ff7812 */ /* 0x000fe4000782c0ff */
[----:B------:R-:W-:-:S04]  /*59c0*/  SEL R0, RZ, 0x1, !P0 ;  /* 0x00000001ff007807 */ /* 0x000fc80004000000 */
[----:B------:R-:W-:-:S04]  /*59d0*/  IADD3 R0, PT, PT, -R0, RZ, RZ ;  /* 0x000000ff00007210 */ /* 0x000fc80007ffe1ff */
[----:B------:R-:W-:Y:S01]  /*59e0*/  ISETP.GE.AND P0, PT, R0, RZ, PT ;  /* 0x000000ff0000720c */ /* 0x000fe20003f06270 */
[----:B------:R-:W-:-:S05]  /*59f0*/  VIADD R0, R15, 0xffffff04 ;  /* 0xffffff040f007836 */ /* 0x000fca0000000000 */
[----:B------:R-:W-:-:S07]  /*5a00*/  SHF.R.U32.HI R3, RZ, R0, R3 ;  /* 0x00000000ff037219 */ /* 0x000fce0000011603 */
[----:B------:R-:W-:-:S05]  /*5a10*/  @!P0 IADD3 R3, PT, PT, R3, 0x1, RZ ;  /* 0x0000000103038810 */ /* 0x000fca0007ffe0ff */
[----:B------:R-:W-:-:S05]  /*5a20*/  @!P1 IMAD.SHL.U32 R3, R3, 0x2, RZ ;  /* 0x0000000203039824 */ /* 0x000fca00078e00ff */
[----:B------:R-:W-:Y:S01]  /*5a30*/  LOP3.LUT R3, R3, 0x80000000, R2, 0xf8, !PT ;  /* 0x8000000003037812 */ /* 0x000fe200078ef802 */
[----:B------:R-:W-:Y:S06]  /*5a40*/  BRA `(.L_x_102) ;  /* 0x0000000000047947 */ /* 0x000fec0003800000 */
.L_x_103:
[----:B------:R0:W1:Y:S02]  /*5a50*/  MUFU.RCP R3, R2 ;  /* 0x0000000200037308 */ /* 0x0000640000001000 */
.L_x_102:
[----:B------:R-:W-:Y:S05]  /*5a60*/  BSYNC.RECONVERGENT B2 ;  /* 0x0000000000027941 */ /* 0x000fea0003800200 */
.L_x_100:
[----:B-1----:R-:W-:Y:S01]  /*5a70*/  MOV R0, R3 ;  /* 0x0000000300007202 */ /* 0x002fe20000000f00 */
[----:B0-----:R-:W-:Y:S01]  /*5a80*/  IMAD.MOV.U32 R2, RZ, RZ, R17 ;  /* 0x000000ffff027224 */ /* 0x001fe200078e0011 */
[----:B------:R-:W-:-:S04]  /*5a90*/  MOV R3, 0x0 ;  /* 0x0000000000037802 */ /* 0x000fc80000000f00 */
[----:B------:R-:W-:Y:S05]  /*5aa0*/  RET.REL.NODEC R2 `(_ZN9flashcore12v9_warp_spec32fused_attention_warp_spec_kernelEPK6__halfS3_S3_PS1_iiiif) ;  /* 0xffffffa402547950 */ /* 0x000fea0003c3ffff */
.L_x_104:
[----:B------:R-:W-:-:S00]  /*5ab0*/  BRA `(.L_x_104) ;  /* 0xfffffffc00fc7947 */ /* 0x000fc0000383ffff */
[----:B------:R-:W-:-:S00]  /*5ac0*/  NOP ;  /* 0x0000000000007918 */ /* 0x000fc00000000000 */
        /* <DEDUP_REMOVED lines=11> */
.L_x_105:


//--------------------- .nv.shared._ZN9flashcore12v9_warp_spec32fused_attention_warp_spec_kernelEPK6__halfS3_S3_PS1_iiiif --------------------------
	.section	.nv.shared._ZN9flashcore12v9_warp_spec32fused_attention_warp_spec_kernelEPK6__halfS3_S3_PS1_iiiif,"aw",@nobits
	.sectionflags	@""
	.align	16
	.zero		1024


//--------------------- .nv.shared.reserved.0     --------------------------
	.section	.nv.shared.reserved.0,"aw",@nobits
	.weak		__nv_reservedSMEM_offset_0_alias
	.size		__nv_reservedSMEM_offset_0_alias, 0, 64
	.other		__nv_reservedSMEM_offset_0_alias,@"STO_CUDA_RESERVED_SHARED STV_DEFAULT"
__nv_reservedSMEM_offset_0_alias:
	.zero		0
	.zero		64


//--------------------- .nv.constant0._ZN9flashcore12v9_warp_spec32fused_attention_warp_spec_kernelEPK6__halfS3_S3_PS1_iiiif --------------------------
	.section	.nv.constant0._ZN9flashcore12v9_warp_spec32fused_attention_warp_spec_kernelEPK6__halfS3_S3_PS1_iiiif,"a",@progbits
	.sectionflags	@""
	.align	4
.nv.constant0._ZN9flashcore12v9_warp_spec32fused_attention_warp_spec_kernelEPK6__halfS3_S3_PS1_iiiif:
	.zero		948


//--------------------- SYMBOLS --------------------------

	.type		.nv.reservedSmem.offset0,@object
	.size		.nv.reservedSmem.offset0,0x4
	.type		.nv.reservedSmem.cap,@object
	.size		.nv.reservedSmem.cap,0x4
